//
// Generated by NVIDIA NVVM Compiler
//
// Compiler Build ID: CL-36424714
// Cuda compilation tools, release 13.0, V13.0.88
// Based on NVVM 20.0.0
//

.version 9.0
.target sm_100
.address_size 64

	// .globl	_Z12setup_kernelP17curandStateXORWOWm
.extern .func  (.param .b32 func_retval0) vprintf
(
	.param .b64 vprintf_param_0,
	.param .b64 vprintf_param_1
)
;
.global .align 4 .b8 precalc_xorwow_matrix[102400];
.global .align 4 .b8 precalc_xorwow_offset_matrix[102400];
.global .align 4 .b8 mrg32k3aM1[2304];
.global .align 4 .b8 mrg32k3aM2[2304];
.global .align 4 .b8 mrg32k3aM1SubSeq[2016];
.global .align 4 .b8 mrg32k3aM2SubSeq[2016];
.global .align 4 .b8 mrg32k3aM1Seq[2304];
.global .align 4 .b8 mrg32k3aM2Seq[2304];
.const .align 8 .b8 __cr_lgamma_table[72];
.global .align 1 .b8 $str[5] = {32, 37, 105, 44};

.visible .entry _Z12setup_kernelP17curandStateXORWOWm(
	.param .u64 .ptr .align 1 _Z12setup_kernelP17curandStateXORWOWm_param_0,
	.param .u64 _Z12setup_kernelP17curandStateXORWOWm_param_1
)
{
	.reg .pred 	%p<24>;
	.reg .b32 	%r<410>;
	.reg .b64 	%rd<19>;

	ld.param.u64 	%rd8, [_Z12setup_kernelP17curandStateXORWOWm_param_0];
	ld.param.u64 	%rd9, [_Z12setup_kernelP17curandStateXORWOWm_param_1];
	cvta.to.global.u64 	%rd10, %rd8;
	mov.u32 	%r182, %tid.x;
	cvt.u64.u32 	%rd18, %r182;
	mul.wide.u32 	%rd11, %r182, 48;
	add.s64 	%rd2, %rd10, %rd11;
	cvt.u32.u64 	%r183, %rd9;
	xor.b32  	%r184, %r183, -1429050551;
	mul.lo.s32 	%r185, %r184, 1099087573;
	{ .reg .b32 tmp; mov.b64 {tmp, %r186}, %rd9; }
	xor.b32  	%r187, %r186, -136515619;
	mul.lo.s32 	%r188, %r187, -1703105765;
	add.s32 	%r189, %r185, %r188;
	add.s32 	%r190, %r189, 6615241;
	add.s32 	%r191, %r185, 123456789;
	st.global.v2.u32 	[%rd2], {%r190, %r191};
	xor.b32  	%r192, %r185, 362436069;
	add.s32 	%r193, %r188, 521288629;
	st.global.v2.u32 	[%rd2+8], {%r192, %r193};
	xor.b32  	%r194, %r188, 88675123;
	add.s32 	%r195, %r185, 5783321;
	st.global.v2.u32 	[%rd2+16], {%r194, %r195};
	setp.eq.s32 	%p1, %r182, 0;
	@%p1 bra 	$L__BB0_42;
	mov.b32 	%r316, 0;
$L__BB0_2:
	and.b64  	%rd4, %rd18, 3;
	setp.eq.s64 	%p2, %rd4, 0;
	@%p2 bra 	$L__BB0_41;
	mul.wide.u32 	%rd12, %r316, 3200;
	mov.u64 	%rd13, precalc_xorwow_matrix;
	add.s64 	%rd5, %rd13, %rd12;
	cvt.u32.u64 	%r2, %rd4;
	mov.b32 	%r317, 0;
$L__BB0_4:
	mov.b32 	%r330, 0;
	mov.u32 	%r331, %r330;
	mov.u32 	%r332, %r330;
	mov.u32 	%r333, %r330;
	mov.u32 	%r334, %r330;
	mov.u32 	%r323, %r330;
$L__BB0_5:
	mul.wide.u32 	%rd14, %r323, 4;
	add.s64 	%rd15, %rd2, %rd14;
	ld.global.u32 	%r10, [%rd15+4];
	shl.b32 	%r11, %r323, 5;
	mov.b32 	%r329, 0;
$L__BB0_6:
	.pragma "nounroll";
	shr.u32 	%r200, %r10, %r329;
	and.b32  	%r201, %r200, 1;
	setp.eq.b32 	%p3, %r201, 1;
	not.pred 	%p4, %p3;
	add.s32 	%r202, %r11, %r329;
	mul.lo.s32 	%r203, %r202, 5;
	mul.wide.u32 	%rd16, %r203, 4;
	add.s64 	%rd6, %rd5, %rd16;
	@%p4 bra 	$L__BB0_8;
	ld.global.u32 	%r204, [%rd6];
	xor.b32  	%r334, %r334, %r204;
	ld.global.u32 	%r205, [%rd6+4];
	xor.b32  	%r333, %r333, %r205;
	ld.global.u32 	%r206, [%rd6+8];
	xor.b32  	%r332, %r332, %r206;
	ld.global.u32 	%r207, [%rd6+12];
	xor.b32  	%r331, %r331, %r207;
	ld.global.u32 	%r208, [%rd6+16];
	xor.b32  	%r330, %r330, %r208;
$L__BB0_8:
	and.b32  	%r210, %r200, 2;
	setp.eq.s32 	%p5, %r210, 0;
	@%p5 bra 	$L__BB0_10;
	ld.global.u32 	%r211, [%rd6+20];
	xor.b32  	%r334, %r334, %r211;
	ld.global.u32 	%r212, [%rd6+24];
	xor.b32  	%r333, %r333, %r212;
	ld.global.u32 	%r213, [%rd6+28];
	xor.b32  	%r332, %r332, %r213;
	ld.global.u32 	%r214, [%rd6+32];
	xor.b32  	%r331, %r331, %r214;
	ld.global.u32 	%r215, [%rd6+36];
	xor.b32  	%r330, %r330, %r215;
$L__BB0_10:
	and.b32  	%r217, %r200, 4;
	setp.eq.s32 	%p6, %r217, 0;
	@%p6 bra 	$L__BB0_12;
	ld.global.u32 	%r218, [%rd6+40];
	xor.b32  	%r334, %r334, %r218;
	ld.global.u32 	%r219, [%rd6+44];
	xor.b32  	%r333, %r333, %r219;
	ld.global.u32 	%r220, [%rd6+48];
	xor.b32  	%r332, %r332, %r220;
	ld.global.u32 	%r221, [%rd6+52];
	xor.b32  	%r331, %r331, %r221;
	ld.global.u32 	%r222, [%rd6+56];
	xor.b32  	%r330, %r330, %r222;
$L__BB0_12:
	and.b32  	%r224, %r200, 8;
	setp.eq.s32 	%p7, %r224, 0;
	@%p7 bra 	$L__BB0_14;
	ld.global.u32 	%r225, [%rd6+60];
	xor.b32  	%r334, %r334, %r225;
	ld.global.u32 	%r226, [%rd6+64];
	xor.b32  	%r333, %r333, %r226;
	ld.global.u32 	%r227, [%rd6+68];
	xor.b32  	%r332, %r332, %r227;
	ld.global.u32 	%r228, [%rd6+72];
	xor.b32  	%r331, %r331, %r228;
	ld.global.u32 	%r229, [%rd6+76];
	xor.b32  	%r330, %r330, %r229;
$L__BB0_14:
	and.b32  	%r231, %r200, 16;
	setp.eq.s32 	%p8, %r231, 0;
	@%p8 bra 	$L__BB0_16;
	ld.global.u32 	%r232, [%rd6+80];
	xor.b32  	%r334, %r334, %r232;
	ld.global.u32 	%r233, [%rd6+84];
	xor.b32  	%r333, %r333, %r233;
	ld.global.u32 	%r234, [%rd6+88];
	xor.b32  	%r332, %r332, %r234;
	ld.global.u32 	%r235, [%rd6+92];
	xor.b32  	%r331, %r331, %r235;
	ld.global.u32 	%r236, [%rd6+96];
	xor.b32  	%r330, %r330, %r236;
$L__BB0_16:
	and.b32  	%r238, %r200, 32;
	setp.eq.s32 	%p9, %r238, 0;
	@%p9 bra 	$L__BB0_18;
	ld.global.u32 	%r239, [%rd6+100];
	xor.b32  	%r334, %r334, %r239;
	ld.global.u32 	%r240, [%rd6+104];
	xor.b32  	%r333, %r333, %r240;
	ld.global.u32 	%r241, [%rd6+108];
	xor.b32  	%r332, %r332, %r241;
	ld.global.u32 	%r242, [%rd6+112];
	xor.b32  	%r331, %r331, %r242;
	ld.global.u32 	%r243, [%rd6+116];
	xor.b32  	%r330, %r330, %r243;
$L__BB0_18:
	and.b32  	%r245, %r200, 64;
	setp.eq.s32 	%p10, %r245, 0;
	@%p10 bra 	$L__BB0_20;
	ld.global.u32 	%r246, [%rd6+120];
	xor.b32  	%r334, %r334, %r246;
	ld.global.u32 	%r247, [%rd6+124];
	xor.b32  	%r333, %r333, %r247;
	ld.global.u32 	%r248, [%rd6+128];
	xor.b32  	%r332, %r332, %r248;
	ld.global.u32 	%r249, [%rd6+132];
	xor.b32  	%r331, %r331, %r249;
	ld.global.u32 	%r250, [%rd6+136];
	xor.b32  	%r330, %r330, %r250;
$L__BB0_20:
	and.b32  	%r252, %r200, 128;
	setp.eq.s32 	%p11, %r252, 0;
	@%p11 bra 	$L__BB0_22;
	ld.global.u32 	%r253, [%rd6+140];
	xor.b32  	%r334, %r334, %r253;
	ld.global.u32 	%r254, [%rd6+144];
	xor.b32  	%r333, %r333, %r254;
	ld.global.u32 	%r255, [%rd6+148];
	xor.b32  	%r332, %r332, %r255;
	ld.global.u32 	%r256, [%rd6+152];
	xor.b32  	%r331, %r331, %r256;
	ld.global.u32 	%r257, [%rd6+156];
	xor.b32  	%r330, %r330, %r257;
$L__BB0_22:
	and.b32  	%r259, %r200, 256;
	setp.eq.s32 	%p12, %r259, 0;
	@%p12 bra 	$L__BB0_24;
	ld.global.u32 	%r260, [%rd6+160];
	xor.b32  	%r334, %r334, %r260;
	ld.global.u32 	%r261, [%rd6+164];
	xor.b32  	%r333, %r333, %r261;
	ld.global.u32 	%r262, [%rd6+168];
	xor.b32  	%r332, %r332, %r262;
	ld.global.u32 	%r263, [%rd6+172];
	xor.b32  	%r331, %r331, %r263;
	ld.global.u32 	%r264, [%rd6+176];
	xor.b32  	%r330, %r330, %r264;
$L__BB0_24:
	and.b32  	%r266, %r200, 512;
	setp.eq.s32 	%p13, %r266, 0;
	@%p13 bra 	$L__BB0_26;
	ld.global.u32 	%r267, [%rd6+180];
	xor.b32  	%r334, %r334, %r267;
	ld.global.u32 	%r268, [%rd6+184];
	xor.b32  	%r333, %r333, %r268;
	ld.global.u32 	%r269, [%rd6+188];
	xor.b32  	%r332, %r332, %r269;
	ld.global.u32 	%r270, [%rd6+192];
	xor.b32  	%r331, %r331, %r270;
	ld.global.u32 	%r271, [%rd6+196];
	xor.b32  	%r330, %r330, %r271;
$L__BB0_26:
	and.b32  	%r273, %r200, 1024;
	setp.eq.s32 	%p14, %r273, 0;
	@%p14 bra 	$L__BB0_28;
	ld.global.u32 	%r274, [%rd6+200];
	xor.b32  	%r334, %r334, %r274;
	ld.global.u32 	%r275, [%rd6+204];
	xor.b32  	%r333, %r333, %r275;
	ld.global.u32 	%r276, [%rd6+208];
	xor.b32  	%r332, %r332, %r276;
	ld.global.u32 	%r277, [%rd6+212];
	xor.b32  	%r331, %r331, %r277;
	ld.global.u32 	%r278, [%rd6+216];
	xor.b32  	%r330, %r330, %r278;
$L__BB0_28:
	and.b32  	%r280, %r200, 2048;
	setp.eq.s32 	%p15, %r280, 0;
	@%p15 bra 	$L__BB0_30;
	ld.global.u32 	%r281, [%rd6+220];
	xor.b32  	%r334, %r334, %r281;
	ld.global.u32 	%r282, [%rd6+224];
	xor.b32  	%r333, %r333, %r282;
	ld.global.u32 	%r283, [%rd6+228];
	xor.b32  	%r332, %r332, %r283;
	ld.global.u32 	%r284, [%rd6+232];
	xor.b32  	%r331, %r331, %r284;
	ld.global.u32 	%r285, [%rd6+236];
	xor.b32  	%r330, %r330, %r285;
$L__BB0_30:
	and.b32  	%r287, %r200, 4096;
	setp.eq.s32 	%p16, %r287, 0;
	@%p16 bra 	$L__BB0_32;
	ld.global.u32 	%r288, [%rd6+240];
	xor.b32  	%r334, %r334, %r288;
	ld.global.u32 	%r289, [%rd6+244];
	xor.b32  	%r333, %r333, %r289;
	ld.global.u32 	%r290, [%rd6+248];
	xor.b32  	%r332, %r332, %r290;
	ld.global.u32 	%r291, [%rd6+252];
	xor.b32  	%r331, %r331, %r291;
	ld.global.u32 	%r292, [%rd6+256];
	xor.b32  	%r330, %r330, %r292;
$L__BB0_32:
	and.b32  	%r294, %r200, 8192;
	setp.eq.s32 	%p17, %r294, 0;
	@%p17 bra 	$L__BB0_34;
	ld.global.u32 	%r295, [%rd6+260];
	xor.b32  	%r334, %r334, %r295;
	ld.global.u32 	%r296, [%rd6+264];
	xor.b32  	%r333, %r333, %r296;
	ld.global.u32 	%r297, [%rd6+268];
	xor.b32  	%r332, %r332, %r297;
	ld.global.u32 	%r298, [%rd6+272];
	xor.b32  	%r331, %r331, %r298;
	ld.global.u32 	%r299, [%rd6+276];
	xor.b32  	%r330, %r330, %r299;
$L__BB0_34:
	and.b32  	%r301, %r200, 16384;
	setp.eq.s32 	%p18, %r301, 0;
	@%p18 bra 	$L__BB0_36;
	ld.global.u32 	%r302, [%rd6+280];
	xor.b32  	%r334, %r334, %r302;
	ld.global.u32 	%r303, [%rd6+284];
	xor.b32  	%r333, %r333, %r303;
	ld.global.u32 	%r304, [%rd6+288];
	xor.b32  	%r332, %r332, %r304;
	ld.global.u32 	%r305, [%rd6+292];
	xor.b32  	%r331, %r331, %r305;
	ld.global.u32 	%r306, [%rd6+296];
	xor.b32  	%r330, %r330, %r306;
$L__BB0_36:
	and.b32  	%r308, %r200, 32768;
	setp.eq.s32 	%p19, %r308, 0;
	@%p19 bra 	$L__BB0_38;
	ld.global.u32 	%r309, [%rd6+300];
	xor.b32  	%r334, %r334, %r309;
	ld.global.u32 	%r310, [%rd6+304];
	xor.b32  	%r333, %r333, %r310;
	ld.global.u32 	%r311, [%rd6+308];
	xor.b32  	%r332, %r332, %r311;
	ld.global.u32 	%r312, [%rd6+312];
	xor.b32  	%r331, %r331, %r312;
	ld.global.u32 	%r313, [%rd6+316];
	xor.b32  	%r330, %r330, %r313;
$L__BB0_38:
	add.s32 	%r329, %r329, 16;
	setp.ne.s32 	%p20, %r329, 32;
	@%p20 bra 	$L__BB0_6;
	mad.lo.s32 	%r314, %r323, -31, %r11;
	add.s32 	%r323, %r314, 1;
	setp.ne.s32 	%p21, %r323, 5;
	@%p21 bra 	$L__BB0_5;
	st.global.u32 	[%rd2+4], %r334;
	st.global.u32 	[%rd2+8], %r333;
	st.global.u32 	[%rd2+12], %r332;
	st.global.u32 	[%rd2+16], %r331;
	st.global.u32 	[%rd2+20], %r330;
	add.s32 	%r317, %r317, 1;
	setp.lt.u32 	%p22, %r317, %r2;
	@%p22 bra 	$L__BB0_4;
$L__BB0_41:
	shr.u64 	%rd7, %rd18, 2;
	add.s32 	%r316, %r316, 1;
	setp.gt.u64 	%p23, %rd18, 3;
	mov.u64 	%rd18, %rd7;
	@%p23 bra 	$L__BB0_2;
$L__BB0_42:
	mov.b32 	%r315, 0;
	st.global.v2.u32 	[%rd2+24], {%r315, %r315};
	st.global.u32 	[%rd2+32], %r315;
	mov.b64 	%rd17, 0;
	st.global.u64 	[%rd2+40], %rd17;
	ret;

}
	// .globl	_Z7randomNiPiP17curandStateXORWOW
.visible .entry _Z7randomNiPiP17curandStateXORWOW(
	.param .u32 _Z7randomNiPiP17curandStateXORWOW_param_0,
	.param .u64 .ptr .align 1 _Z7randomNiPiP17curandStateXORWOW_param_1,
	.param .u64 .ptr .align 1 _Z7randomNiPiP17curandStateXORWOW_param_2
)
{
	.local .align 8 .b8 	__local_depot1[8];
	.reg .b64 	%SP;
	.reg .b64 	%SPL;
	.reg .pred 	%p<5>;
	.reg .b32 	%r<50>;
	.reg .b32 	%f<7>;
	.reg .b64 	%rd<16>;

	mov.u64 	%SPL, __local_depot1;
	cvta.local.u64 	%SP, %SPL;
	ld.param.u32 	%r9, [_Z7randomNiPiP17curandStateXORWOW_param_0];
	ld.param.u64 	%rd5, [_Z7randomNiPiP17curandStateXORWOW_param_1];
	ld.param.u64 	%rd4, [_Z7randomNiPiP17curandStateXORWOW_param_2];
	cvta.to.global.u64 	%rd1, %rd5;
	mov.u32 	%r10, %ctaid.x;
	mov.u32 	%r1, %ntid.x;
	mov.u32 	%r2, %tid.x;
	mad.lo.s32 	%r48, %r10, %r1, %r2;
	setp.ge.s32 	%p1, %r48, %r9;
	@%p1 bra 	$L__BB1_5;
	cvta.to.global.u64 	%rd6, %rd4;
	mul.wide.u32 	%rd7, %r2, 48;
	add.s64 	%rd2, %rd6, %rd7;
	setp.lt.s32 	%p2, %r9, 10;
	mov.u32 	%r11, %nctaid.x;
	mul.lo.s32 	%r4, %r1, %r11;
	@%p2 bra 	$L__BB1_2;
	bra.uni 	$L__BB1_4;
$L__BB1_2:
	add.u64 	%rd10, %SP, 0;
	add.u64 	%rd3, %SPL, 0;
	mov.u64 	%rd11, $str;
$L__BB1_3:
	ld.global.v2.u32 	{%r29, %r30}, [%rd2];
	ld.global.v2.u32 	{%r31, %r32}, [%rd2+8];
	ld.global.v2.u32 	{%r33, %r34}, [%rd2+16];
	shr.u32 	%r35, %r30, 2;
	xor.b32  	%r36, %r35, %r30;
	shl.b32 	%r37, %r34, 4;
	shl.b32 	%r38, %r36, 1;
	xor.b32  	%r39, %r37, %r38;
	xor.b32  	%r40, %r39, %r34;
	xor.b32  	%r41, %r40, %r36;
	add.s32 	%r42, %r29, 362437;
	add.s32 	%r43, %r41, %r42;
	cvt.rn.f32.u32 	%f4, %r43;
	fma.rn.f32 	%f5, %f4, 0f2F800000, 0f2F000000;
	st.global.v2.u32 	[%rd2], {%r42, %r31};
	st.global.v2.u32 	[%rd2+8], {%r32, %r33};
	st.global.v2.u32 	[%rd2+16], {%r34, %r41};
	mul.f32 	%f6, %f5, 0f49742400;
	cvt.rzi.s32.f32 	%r44, %f6;
	st.local.u32 	[%rd3], %r44;
	cvta.global.u64 	%rd12, %rd11;
	{ // callseq 0, 0
	.param .b64 param0;
	st.param.b64 	[param0], %rd12;
	.param .b64 param1;
	st.param.b64 	[param1], %rd10;
	.param .b32 retval0;
	call.uni (retval0), 
	vprintf, 
	(
	param0, 
	param1
	);
	ld.param.b32 	%r45, [retval0];
	} // callseq 0
	mul.wide.s32 	%rd14, %r48, 4;
	add.s64 	%rd15, %rd1, %rd14;
	atom.global.add.u32 	%r47, [%rd15], %r44;
	add.s32 	%r48, %r48, %r4;
	setp.lt.s32 	%p4, %r48, %r9;
	@%p4 bra 	$L__BB1_3;
	bra.uni 	$L__BB1_5;
$L__BB1_4:
	ld.global.v2.u32 	{%r12, %r13}, [%rd2];
	ld.global.v2.u32 	{%r14, %r15}, [%rd2+8];
	ld.global.v2.u32 	{%r16, %r17}, [%rd2+16];
	shr.u32 	%r18, %r13, 2;
	xor.b32  	%r19, %r18, %r13;
	shl.b32 	%r20, %r17, 4;
	shl.b32 	%r21, %r19, 1;
	xor.b32  	%r22, %r20, %r21;
	xor.b32  	%r23, %r22, %r17;
	xor.b32  	%r24, %r23, %r19;
	add.s32 	%r25, %r12, 362437;
	add.s32 	%r26, %r24, %r25;
	st.global.v2.u32 	[%rd2], {%r25, %r14};
	st.global.v2.u32 	[%rd2+8], {%r15, %r16};
	st.global.v2.u32 	[%rd2+16], {%r17, %r24};
	cvt.rn.f32.u32 	%f1, %r26;
	fma.rn.f32 	%f2, %f1, 0f2F800000, 0f2F000000;
	mul.f32 	%f3, %f2, 0f49742400;
	cvt.rzi.s32.f32 	%r27, %f3;
	mul.wide.s32 	%rd8, %r48, 4;
	add.s64 	%rd9, %rd1, %rd8;
	atom.global.add.u32 	%r28, [%rd9], %r27;
	add.s32 	%r48, %r48, %r4;
	setp.lt.s32 	%p3, %r48, %r9;
	@%p3 bra 	$L__BB1_4;
$L__BB1_5:
	ret;

}


// ===== COMPILED SASS (sm_100) =====

	.target	sm_100

	.elftype	@"ET_EXEC"


//--------------------- .note.nv.tkinfo           --------------------------
	.section	.note.nv.tkinfo,"",@"SHT_NOTE"
	.sectionflags	@"SHF_NOTE_NV_TKINFO"
	.tkinfo
        /*0018*/ 	.word	0x00000002
        /*0030*/ 	.string	""
        /*0030*/ 	.string	"ptxas"
        /*0030*/ 	.string	"Cuda compilation tools, release 13.0, V13.0.88"
        /*0030*/ 	.string	"Build cuda_13.0.r13.0/compiler.36424714_0"
        /*0030*/ 	.string	"-arch sm_100 -m 64 "



//--------------------- .note.nv.cuinfo           --------------------------
	.section	.note.nv.cuinfo,"",@"SHT_NOTE"
	.sectionflags	@"SHF_NOTE_NV_CUINFO"
        /*0018*/ 	.short	0x0002
        /*001a*/ 	.short	0x0064
        /*001c*/ 	.short	0x0082
	.zero		2


//--------------------- .nv.info                  --------------------------
	.section	.nv.info,"",@"SHT_CUDA_INFO"
	.align	4


	//----- nvinfo : EIATTR_REGCOUNT
	.align		4
        /*0000*/ 	.byte	0x04, 0x2f
        /*0002*/ 	.short	(.L_11 - .L_10)
	.align		4
.L_10:
        /*0004*/ 	.word	index@(_Z12setup_kernelP17curandStateXORWOWm)
        /*0008*/ 	.word	0x0000001f


	//----- nvinfo : EIATTR_FRAME_SIZE
	.align		4
.L_11:
        /*000c*/ 	.byte	0x04, 0x11
        /*000e*/ 	.short	(.L_13 - .L_12)
	.align		4
.L_12:
        /*0010*/ 	.word	index@(_Z12setup_kernelP17curandStateXORWOWm)
        /*0014*/ 	.word	0x00000000


	//----- nvinfo : EIATTR_REGCOUNT
	.align		4
.L_13:
        /*0018*/ 	.byte	0x04, 0x2f
        /*001a*/ 	.short	(.L_15 - .L_14)
	.align		4
.L_14:
        /*001c*/ 	.word	index@(_Z7randomNiPiP17curandStateXORWOW)
        /*0020*/ 	.word	0x0000001b


	//----- nvinfo : EIATTR_FRAME_SIZE
	.align		4
.L_15:
        /*0024*/ 	.byte	0x04, 0x11
        /*0026*/ 	.short	(.L_17 - .L_16)
	.align		4
.L_16:
        /*0028*/ 	.word	index@(_Z7randomNiPiP17curandStateXORWOW)
        /*002c*/ 	.word	0x00000008


	//----- nvinfo : EIATTR_MIN_STACK_SIZE
	.align		4
.L_17:
        /*0030*/ 	.byte	0x04, 0x12
        /*0032*/ 	.short	(.L_19 - .L_18)
	.align		4
.L_18:
        /*0034*/ 	.word	index@(_Z7randomNiPiP17curandStateXORWOW)
        /*0038*/ 	.word	0x00000008


	//----- nvinfo : EIATTR_MIN_STACK_SIZE
	.align		4
.L_19:
        /*003c*/ 	.byte	0x04, 0x12
        /*003e*/ 	.short	(.L_21 - .L_20)
	.align		4
.L_20:
        /*0040*/ 	.word	index@(_Z12setup_kernelP17curandStateXORWOWm)
        /*0044*/ 	.word	0x00000000
.L_21:


//--------------------- .nv.compat                --------------------------
	.section	.nv.compat,"",@"SHT_CUDA_COMPAT_INFO"
	.align	4
        /*0000*/ 	.byte	0x02, 0x09, 0x00, 0x00, 0x02, 0x02, 0x01, 0x00, 0x02, 0x05, 0x05, 0x00, 0x03, 0x07, 0x01, 0x01
        /*0010*/ 	.byte	0x02, 0x03, 0x00, 0x00, 0x02, 0x06, 0x01, 0x00, 0x04, 0x0b, 0x08, 0x00, 0x09, 0x00, 0x00, 0x00
        /*0020*/ 	.byte	0x00, 0x00, 0x00, 0x00


//--------------------- .nv.info._Z7randomNiPiP17curandStateXORWOW --------------------------
	.section	.nv.info._Z7randomNiPiP17curandStateXORWOW,"",@"SHT_CUDA_INFO"
	.sectionflags	@""
	.align	4


	//----- nvinfo : EIATTR_CUDA_API_VERSION
	.align		4
        /*0000*/ 	.byte	0x04, 0x37
        /*0002*/ 	.short	(.L_23 - .L_22)
.L_22:
        /*0004*/ 	.word	0x00000082


	//----- nvinfo : EIATTR_KPARAM_INFO
	.align		4
.L_23:
        /*0008*/ 	.byte	0x04, 0x17
        /*000a*/ 	.short	(.L_25 - .L_24)
.L_24:
        /*000c*/ 	.word	0x00000000
        /*0010*/ 	.short	0x0002
        /*0012*/ 	.short	0x0010
        /*0014*/ 	.byte	0x00, 0xf5, 0x21, 0x00


	//----- nvinfo : EIATTR_KPARAM_INFO
	.align		4
.L_25:
        /*0018*/ 	.byte	0x04, 0x17
        /*001a*/ 	.short	(.L_27 - .L_26)
.L_26:
        /*001c*/ 	.word	0x00000000
        /*0020*/ 	.short	0x0001
        /*0022*/ 	.short	0x0008
        /*0024*/ 	.byte	0x00, 0xf5, 0x21, 0x00


	//----- nvinfo : EIATTR_KPARAM_INFO
	.align		4
.L_27:
        /*0028*/ 	.byte	0x04, 0x17
        /*002a*/ 	.short	(.L_29 - .L_28)
.L_28:
        /*002c*/ 	.word	0x00000000
        /*0030*/ 	.short	0x0000
        /*0032*/ 	.short	0x0000
        /*0034*/ 	.byte	0x00, 0xf0, 0x11, 0x00


	//----- nvinfo : EIATTR_SPARSE_MMA_MASK
	.align		4
.L_29:
        /*0038*/ 	.byte	0x03, 0x50
        /*003a*/ 	.short	0x0000


	//----- nvinfo : EIATTR_MAXREG_COUNT
	.align		4
        /*003c*/ 	.byte	0x03, 0x1b
        /*003e*/ 	.short	0x00ff


	//----- nvinfo : EIATTR_EXTERNS
	.align		4
        /*0040*/ 	.byte	0x04, 0x0f
        /*0042*/ 	.short	(.L_31 - .L_30)


	//   ....[0]....
	.align		4
.L_30:
        /*0044*/ 	.word	index@(vprintf)


	//----- nvinfo : EIATTR_MERCURY_ISA_VERSION
	.align		4
.L_31:
        /*0048*/ 	.byte	0x03, 0x5f
        /*004a*/ 	.short	0x0101


	//----- nvinfo : EIATTR_VRC_CTA_INIT_COUNT
	.align		4
        /*004c*/ 	.byte	0x02, 0x4a
	.zero		1
	.zero		1


	//----- nvinfo : EIATTR_SYSCALL_OFFSETS
	.align		4
        /*0050*/ 	.byte	0x04, 0x46
        /*0052*/ 	.short	(.L_33 - .L_32)


	//   ....[0]....
.L_32:
        /*0054*/ 	.word	0x00000550


	//----- nvinfo : EIATTR_EXIT_INSTR_OFFSETS
	.align		4
.L_33:
        /*0058*/ 	.byte	0x04, 0x1c
        /*005a*/ 	.short	(.L_35 - .L_34)


	//   ....[0]....
.L_34:
        /*005c*/ 	.word	0x000000c0


	//   ....[1]....
        /*0060*/ 	.word	0x00000330


	//   ....[2]....
        /*0064*/ 	.word	0x000005c0


	//----- nvinfo : EIATTR_CRS_STACK_SIZE
	.align		4
.L_35:
        /*0068*/ 	.byte	0x04, 0x1e
        /*006a*/ 	.short	(.L_37 - .L_36)
.L_36:
        /*006c*/ 	.word	0x00000000


	//----- nvinfo : EIATTR_CBANK_PARAM_SIZE
	.align		4
.L_37:
        /*0070*/ 	.byte	0x03, 0x19
        /*0072*/ 	.short	0x0018


	//----- nvinfo : EIATTR_PARAM_CBANK
	.align		4
        /*0074*/ 	.byte	0x04, 0x0a
        /*0076*/ 	.short	(.L_39 - .L_38)
	.align		4
.L_38:
        /*0078*/ 	.word	index@(.nv.constant0._Z7randomNiPiP17curandStateXORWOW)
        /*007c*/ 	.short	0x0380
        /*007e*/ 	.short	0x0018


	//----- nvinfo : EIATTR_SW_WAR
	.align		4
.L_39:
        /*0080*/ 	.byte	0x04, 0x36
        /*0082*/ 	.short	(.L_41 - .L_40)
.L_40:
        /*0084*/ 	.word	0x00000008
.L_41:


//--------------------- .nv.info._Z12setup_kernelP17curandStateXORWOWm --------------------------
	.section	.nv.info._Z12setup_kernelP17curandStateXORWOWm,"",@"SHT_CUDA_INFO"
	.sectionflags	@""
	.align	4


	//----- nvinfo : EIATTR_CUDA_API_VERSION
	.align		4
        /*0000*/ 	.byte	0x04, 0x37
        /*0002*/ 	.short	(.L_43 - .L_42)
.L_42:
        /*0004*/ 	.word	0x00000082


	//----- nvinfo : EIATTR_KPARAM_INFO
	.align		4
.L_43:
        /*0008*/ 	.byte	0x04, 0x17
        /*000a*/ 	.short	(.L_45 - .L_44)
.L_44:
        /*000c*/ 	.word	0x00000000
        /*0010*/ 	.short	0x0001
        /*0012*/ 	.short	0x0008
        /*0014*/ 	.byte	0x00, 0xf0, 0x21, 0x00


	//----- nvinfo : EIATTR_KPARAM_INFO
	.align		4
.L_45:
        /*0018*/ 	.byte	0x04, 0x17
        /*001a*/ 	.short	(.L_47 - .L_46)
.L_46:
        /*001c*/ 	.word	0x00000000
        /*0020*/ 	.short	0x0000
        /*0022*/ 	.short	0x0000
        /*0024*/ 	.byte	0x00, 0xf5, 0x21, 0x00


	//----- nvinfo : EIATTR_SPARSE_MMA_MASK
	.align		4
.L_47:
        /*0028*/ 	.byte	0x03, 0x50
        /*002a*/ 	.short	0x0000


	//----- nvinfo : EIATTR_MAXREG_COUNT
	.align		4
        /*002c*/ 	.byte	0x03, 0x1b
        /*002e*/ 	.short	0x00ff


	//----- nvinfo : EIATTR_MERCURY_ISA_VERSION
	.align		4
        /*0030*/ 	.byte	0x03, 0x5f
        /*0032*/ 	.short	0x0101


	//----- nvinfo : EIATTR_VRC_CTA_INIT_COUNT
	.align		4
        /*0034*/ 	.byte	0x02, 0x4a
	.zero		1
	.zero		1


	//----- nvinfo : EIATTR_EXIT_INSTR_OFFSETS
	.align		4
        /*0038*/ 	.byte	0x04, 0x1c
        /*003a*/ 	.short	(.L_49 - .L_48)


	//   ....[0]....
.L_48:
        /*003c*/ 	.word	0x00000f20


	//----- nvinfo : EIATTR_CRS_STACK_SIZE
	.align		4
.L_49:
        /*0040*/ 	.byte	0x04, 0x1e
        /*0042*/ 	.short	(.L_51 - .L_50)
.L_50:
        /*0044*/ 	.word	0x00000000


	//----- nvinfo : EIATTR_CBANK_PARAM_SIZE
	.align		4
.L_51:
        /*0048*/ 	.byte	0x03, 0x19
        /*004a*/ 	.short	0x0010


	//----- nvinfo : EIATTR_PARAM_CBANK
	.align		4
        /*004c*/ 	.byte	0x04, 0x0a
        /*004e*/ 	.short	(.L_53 - .L_52)
	.align		4
.L_52:
        /*0050*/ 	.word	index@(.nv.constant0._Z12setup_kernelP17curandStateXORWOWm)
        /*0054*/ 	.short	0x0380
        /*0056*/ 	.short	0x0010


	//----- nvinfo : EIATTR_SW_WAR
	.align		4
.L_53:
        /*0058*/ 	.byte	0x04, 0x36
        /*005a*/ 	.short	(.L_55 - .L_54)
.L_54:
        /*005c*/ 	.word	0x00000008
.L_55:


//--------------------- .nv.callgraph             --------------------------
	.section	.nv.callgraph,"",@"SHT_CUDA_CALLGRAPH"
	.align	4
	.sectionentsize	8
	.align		4
        /*0000*/ 	.word	0x00000000
	.align		4
        /*0004*/ 	.word	0xffffffff
	.align		4
        /*0008*/ 	.word	index@(_Z7randomNiPiP17curandStateXORWOW)
	.align		4
        /*000c*/ 	.word	index@(vprintf)
	.align		4
        /*0010*/ 	.word	0x00000000
	.align		4
        /*0014*/ 	.word	0xfffffffe
	.align		4
        /*0018*/ 	.word	0x00000000
	.align		4
        /*001c*/ 	.word	0xfffffffd
	.align		4
        /*0020*/ 	.word	0x00000000
	.align		4
        /*0024*/ 	.word	0xfffffffc


//--------------------- .nv.constant4             --------------------------
	.section	.nv.constant4,"a",@progbits
	.align	8
	.align		8
.nv.constant4:
        /*0000*/ 	.dword	vprintf
	.align		8
        /*0008*/ 	.dword	precalc_xorwow_matrix
	.align		8
        /*0010*/ 	.dword	precalc_xorwow_offset_matrix
	.align		8
        /*0018*/ 	.dword	mrg32k3aM1
	.align		8
        /*0020*/ 	.dword	mrg32k3aM2
	.align		8
        /*0028*/ 	.dword	mrg32k3aM1SubSeq
	.align		8
        /*0030*/ 	.dword	mrg32k3aM2SubSeq
	.align		8
        /*0038*/ 	.dword	mrg32k3aM1Seq
	.align		8
        /*0040*/ 	.dword	mrg32k3aM2Seq
	.align		8
        /*0048*/ 	.dword	$str


//--------------------- .nv.constant3             --------------------------
	.section	.nv.constant3,"a",@progbits
	.align	8
.nv.constant3:
	.type		__cr_lgamma_table,@object
	.size		__cr_lgamma_table,(.L_8 - __cr_lgamma_table)
__cr_lgamma_table:
        /*0000*/ 	.byte	0x00, 0x00, 0x00, 0x00, 0x00, 0x00, 0x00, 0x00, 0x00, 0x00, 0x00, 0x00, 0x00, 0x00, 0x00, 0x00
        /*0010*/ 	.byte	0xef, 0x39, 0xfa, 0xfe, 0x42, 0x2e, 0xe6, 0x3f, 0x02, 0x20, 0x2a, 0xfa, 0x0b, 0xab, 0xfc, 0x3f
        /*0020*/ 	.byte	0xf9, 0x2c, 0x92, 0x7c, 0xa7, 0x6c, 0x09, 0x40, 0xc9, 0x79, 0x44, 0x3c, 0x64, 0x26, 0x13, 0x40
        /*0030*/ 	.byte	0xca, 0x01, 0xcf, 0x3a, 0x27, 0x51, 0x1a, 0x40, 0x30, 0xcc, 0x2d, 0xf3, 0xe1, 0x0c, 0x21, 0x40
        /*0040*/ 	.byte	0x0d, 0xb7, 0xfc, 0x82, 0x8e, 0x35, 0x25, 0x40
.L_8:


//--------------------- .text._Z7randomNiPiP17curandStateXORWOW --------------------------
	.section	.text._Z7randomNiPiP17curandStateXORWOW,"ax",@progbits
	.align	128
        .global         _Z7randomNiPiP17curandStateXORWOW
        .type           _Z7randomNiPiP17curandStateXORWOW,@function
        .size           _Z7randomNiPiP17curandStateXORWOW,(.L_x_13 - _Z7randomNiPiP17curandStateXORWOW)
        .other          _Z7randomNiPiP17curandStateXORWOW,@"STO_CUDA_ENTRY STV_DEFAULT"
_Z7randomNiPiP17curandStateXORWOW:
.text._Z7randomNiPiP17curandStateXORWOW:
[----:B------:R-:W0:Y:S01]  /*0000*/  LDC R1, c[0x0][0x37c] ;  /* 0x0000df00ff017b82 */ /* 0x000e220000000800 */
[----:B------:R-:W1:Y:S01]  /*0010*/  S2R R3, SR_TID.X ;  /* 0x0000000000037919 */ /* 0x000e620000002100 */
[----:B------:R-:W2:Y:S06]  /*0020*/  LDCU UR5, c[0x0][0x2fc] ;  /* 0x00005f80ff0577ac */ /* 0x000eac0008000800 */
[----:B------:R-:W1:Y:S01]  /*0030*/  S2UR UR6, SR_CTAID.X ;  /* 0x00000000000679c3 */ /* 0x000e620000002500 */
[----:B0-----:R-:W-:Y:S01]  /*0040*/  VIADD R1, R1, 0xfffffff8 ;  /* 0xfffffff801017836 */ /* 0x001fe20000000000 */
[----:B------:R-:W0:Y:S01]  /*0050*/  LDCU UR38, c[0x0][0x380] ;  /* 0x00007000ff2677ac */ /* 0x000e220008000800 */
[----:B------:R-:W3:Y:S05]  /*0060*/  LDCU UR4, c[0x0][0x2f8] ;  /* 0x00005f00ff0477ac */ /* 0x000eea0008000800 */
[----:B------:R-:W1:Y:S01]  /*0070*/  LDC R24, c[0x0][0x360] ;  /* 0x0000d800ff187b82 */ /* 0x000e620000000800 */
[----:B---3--:R-:W-:-:S05]  /*0080*/  IADD3 R2, P1, PT, R1, UR4, RZ ;  /* 0x0000000401027c10 */ /* 0x008fca000ff3e0ff */
[----:B--2---:R-:W-:Y:S02]  /*0090*/  IMAD.X R18, RZ, RZ, UR5, P1 ;  /* 0x00000005ff127e24 */ /* 0x004fe400088e06ff */
[----:B-1----:R-:W-:-:S05]  /*00a0*/  IMAD R19, R24, UR6, R3 ;  /* 0x0000000618137c24 */ /* 0x002fca000f8e0203 */
[----:B0-----:R-:W-:-:S13]  /*00b0*/  ISETP.GE.AND P0, PT, R19, UR38, PT ;  /* 0x0000002613007c0c */ /* 0x001fda000bf06270 */
[----:B------:R-:W-:Y:S05]  /*00c0*/  @P0 EXIT ;  /* 0x000000000000094d */ /* 0x000fea0003800000 */
[----:B------:R-:W0:Y:S01]  /*00d0*/  LDC.64 R16, c[0x0][0x390] ;  /* 0x0000e400ff107b82 */ /* 0x000e220000000a00 */
[----:B------:R-:W1:Y:S01]  /*00e0*/  LDCU UR4, c[0x0][0x370] ;  /* 0x00006e00ff0477ac */ /* 0x000e620008000800 */
[----:B------:R-:W-:Y:S01]  /*00f0*/  UISETP.GE.AND UP0, UPT, UR38, 0xa, UPT ;  /* 0x0000000a2600788c */ /* 0x000fe2000bf06270 */
[----:B------:R-:W2:Y:S05]  /*0100*/  LDCU.64 UR36, c[0x0][0x358] ;  /* 0x00006b00ff2477ac */ /* 0x000eaa0008000a00 */
[----:B------:R-:W3:Y:S01]  /*0110*/  LDC.64 R4, c[0x0][0x388] ;  /* 0x0000e200ff047b82 */ /* 0x000ee20000000a00 */
[----:B------:R-:W4:Y:S01]  /*0120*/  LDCU UR39, c[0x0][0x380] ;  /* 0x00007000ff2777ac */ /* 0x000f220008000800 */
[----:B-1----:R-:W-:-:S02]  /*0130*/  IMAD R24, R24, UR4, RZ ;  /* 0x0000000418187c24 */ /* 0x002fc4000f8e02ff */
[----:B0-----:R-:W-:Y:S01]  /*0140*/  IMAD.WIDE.U32 R16, R3, 0x30, R16 ;  /* 0x0000003003107825 */ /* 0x001fe200078e0010 */
[----:B--2-4-:R-:W-:Y:S06]  /*0150*/  BRA.U !UP0, `(.L_x_0) ;  /* 0x0000000108787547 */ /* 0x014fec000b800000 */
.L_x_1:
[----:B0-----:R-:W2:Y:S04]  /*0160*/  LDG.E.64 R8, desc[UR36][R16.64] ;  /* 0x0000002410087981 */ /* 0x001ea8000c1e1b00 */
[----:B------:R-:W4:Y:S04]  /*0170*/  LDG.E.64 R2, desc[UR36][R16.64+0x10] ;  /* 0x0000102410027981 */ /* 0x000f28000c1e1b00 */
[----:B------:R-:W5:Y:S01]  /*0180*/  LDG.E.64 R6, desc[UR36][R16.64+0x8] ;  /* 0x0000082410067981 */ /* 0x000f62000c1e1b00 */
[----:B------:R-:W-:Y:S05]  /*0190*/  YIELD ;  /* 0x0000000000007946 */ /* 0x000fea0003800000 */
[----:B--2---:R-:W-:Y:S01]  /*01a0*/  SHF.R.U32.HI R0, RZ, 0x2, R9 ;  /* 0x00000002ff007819 */ /* 0x004fe20000011609 */
[----:B------:R-:W-:-:S03]  /*01b0*/  VIADD R8, R8, 0x587c5 ;  /* 0x000587c508087836 */ /* 0x000fc60000000000 */
[----:B------:R-:W-:Y:S02]  /*01c0*/  LOP3.LUT R0, R0, R9, RZ, 0x3c, !PT ;  /* 0x0000000900007212 */ /* 0x000fe400078e3cff */
[----:B----4-:R-:W-:Y:S02]  /*01d0*/  SHF.L.U32 R10, R3, 0x4, RZ ;  /* 0x00000004030a7819 */ /* 0x010fe400000006ff */
[----:B------:R-:W-:Y:S01]  /*01e0*/  MOV R13, R2 ;  /* 0x00000002000d7202 */ /* 0x000fe20000000f00 */
[----:B------:R-:W-:Y:S02]  /*01f0*/  IMAD.SHL.U32 R9, R0, 0x2, RZ ;  /* 0x0000000200097824 */ /* 0x000fe400078e00ff */
[----:B-----5:R-:W-:-:S03]  /*0200*/  IMAD.MOV.U32 R12, RZ, RZ, R7 ;  /* 0x000000ffff0c7224 */ /* 0x020fc600078e0007 */
[----:B------:R-:W-:Y:S01]  /*0210*/  LOP3.LUT R9, R3, R10, R9, 0x96, !PT ;  /* 0x0000000a03097212 */ /* 0x000fe200078e9609 */
[----:B------:R-:W-:Y:S01]  /*0220*/  IMAD.MOV.U32 R10, RZ, RZ, R3 ;  /* 0x000000ffff0a7224 */ /* 0x000fe200078e0003 */
[----:B------:R0:W-:Y:S01]  /*0230*/  STG.E.64 desc[UR36][R16.64+0x8], R12 ;  /* 0x0000080c10007986 */ /* 0x0001e2000c101b24 */
[----:B---3--:R-:W-:Y:S01]  /*0240*/  IMAD.WIDE R2, R19, 0x4, R4 ;  /* 0x0000000413027825 */ /* 0x008fe200078e0204 */
[----:B------:R-:W-:-:S03]  /*0250*/  LOP3.LUT R11, R9, R0, RZ, 0x3c, !PT ;  /* 0x00000000090b7212 */ /* 0x000fc600078e3cff */
[----:B------:R-:W-:Y:S01]  /*0260*/  IMAD.MOV.U32 R9, RZ, RZ, 0x2f800000 ;  /* 0x2f800000ff097424 */ /* 0x000fe200078e00ff */
[----:B------:R-:W-:Y:S01]  /*0270*/  IADD3 R0, PT, PT, R11, R8, RZ ;  /* 0x000000080b007210 */ /* 0x000fe20007ffe0ff */
[----:B------:R0:W-:Y:S03]  /*0280*/  STG.E.64 desc[UR36][R16.64+0x10], R10 ;  /* 0x0000100a10007986 */ /* 0x0001e6000c101b24 */
[----:B------:R-:W-:-:S05]  /*0290*/  I2FP.F32.U32 R0, R0 ;  /* 0x0000000000007245 */ /* 0x000fca0000201000 */
[----:B------:R-:W-:Y:S01]  /*02a0*/  FFMA R0, R0, R9, 1.1641532182693481445e-10 ;  /* 0x2f00000000007423 */ /* 0x000fe20000000009 */
[----:B------:R-:W-:Y:S01]  /*02b0*/  IADD3 R19, PT, PT, R24, R19, RZ ;  /* 0x0000001318137210 */ /* 0x000fe20007ffe0ff */
[----:B------:R-:W-:Y:S02]  /*02c0*/  IMAD.MOV.U32 R9, RZ, RZ, R6 ;  /* 0x000000ffff097224 */ /* 0x000fe400078e0006 */
[----:B------:R-:W-:Y:S01]  /*02d0*/  FMUL R0, R0, 1000000 ;  /* 0x4974240000007820 */ /* 0x000fe20000400000 */
[----:B------:R-:W-:Y:S02]  /*02e0*/  ISETP.GE.AND P0, PT, R19, UR38, PT ;  /* 0x0000002613007c0c */ /* 0x000fe4000bf06270 */
[----:B------:R0:W-:Y:S01]  /*02f0*/  STG.E.64 desc[UR36][R16.64], R8 ;  /* 0x0000000810007986 */ /* 0x0001e2000c101b24 */
[----:B------:R-:W1:Y:S03]  /*0300*/  F2I.TRUNC.NTZ R7, R0 ;  /* 0x0000000000077305 */ /* 0x000e66000020f100 */
[----:B-1----:R0:W-:Y:S07]  /*0310*/  REDG.E.ADD.STRONG.GPU desc[UR36][R2.64], R7 ;  /* 0x000000070200798e */ /* 0x0021ee000c12e124 */
[----:B------:R-:W-:Y:S05]  /*0320*/  @!P0 BRA `(.L_x_1) ;  /* 0xfffffffc008c8947 */ /* 0x000fea000383ffff */
[----:B------:R-:W-:Y:S05]  /*0330*/  EXIT ;  /* 0x000000000000794d */ /* 0x000fea0003800000 */
.L_x_0:
[----:B------:R-:W2:Y:S04]  /*0340*/  LDG.E.64 R8, desc[UR36][R16.64] ;  /* 0x0000002410087981 */ /* 0x000ea8000c1e1b00 */
[----:B------:R-:W4:Y:S04]  /*0350*/  LDG.E.64 R12, desc[UR36][R16.64+0x10] ;  /* 0x00001024100c7981 */ /* 0x000f28000c1e1b00 */
[----:B---3--:R-:W3:Y:S01]  /*0360*/  LDG.E.64 R4, desc[UR36][R16.64+0x8] ;  /* 0x0000082410047981 */ /* 0x008ee2000c1e1b00 */
[----:B------:R-:W-:Y:S05]  /*0370*/  YIELD ;  /* 0x0000000000007946 */ /* 0x000fea0003800000 */
[----:B------:R-:W0:Y:S01]  /*0380*/  LDCU.64 UR4, c[0x4][0x48] ;  /* 0x01000900ff0477ac */ /* 0x000e220008000a00 */
[----:B--2---:R-:W-:Y:S01]  /*0390*/  SHF.R.U32.HI R0, RZ, 0x2, R9 ;  /* 0x00000002ff007819 */ /* 0x004fe20000011609 */
[----:B------:R-:W-:-:S03]  /*03a0*/  VIADD R8, R8, 0x587c5 ;  /* 0x000587c508087836 */ /* 0x000fc60000000000 */
[----:B------:R-:W-:Y:S01]  /*03b0*/  LOP3.LUT R0, R0, R9, RZ, 0x3c, !PT ;  /* 0x0000000900007212 */ /* 0x000fe200078e3cff */
[C---:B----4-:R-:W-:Y:S02]  /*03c0*/  IMAD.SHL.U32 R6, R13.reuse, 0x10, RZ ;  /* 0x000000100d067824 */ /* 0x050fe400078e00ff */
[----:B------:R-:W-:Y:S01]  /*03d0*/  IMAD.MOV.U32 R10, RZ, RZ, R13 ;  /* 0x000000ffff0a7224 */ /* 0x000fe200078e000d */
[----:B------:R-:W-:Y:S01]  /*03e0*/  SHF.L.U32 R3, R0, 0x1, RZ ;  /* 0x0000000100037819 */ /* 0x000fe200000006ff */
[----:B------:R-:W-:Y:S01]  /*03f0*/  IMAD.MOV.U32 R7, RZ, RZ, R12 ;  /* 0x000000ffff077224 */ /* 0x000fe200078e000c */
[----:B---3--:R-:W-:Y:S02]  /*0400*/  MOV R9, R4 ;  /* 0x0000000400097202 */ /* 0x008fe40000000f00 */
[----:B------:R-:W-:Y:S02]  /*0410*/  LOP3.LUT R3, R13, R6, R3, 0x96, !PT ;  /* 0x000000060d037212 */ /* 0x000fe400078e9603 */
[----:B------:R-:W-:Y:S01]  /*0420*/  MOV R6, R5 ;  /* 0x0000000500067202 */ /* 0x000fe20000000f00 */
[----:B------:R-:W-:Y:S01]  /*0430*/  STG.E.64 desc[UR36][R16.64], R8 ;  /* 0x0000000810007986 */ /* 0x000fe2000c101b24 */
[----:B------:R-:W-:Y:S01]  /*0440*/  LOP3.LUT R11, R3, R0, RZ, 0x3c, !PT ;  /* 0x00000000030b7212 */ /* 0x000fe200078e3cff */
[----:B------:R-:W-:Y:S01]  /*0450*/  IMAD.MOV.U32 R3, RZ, RZ, 0x2f800000 ;  /* 0x2f800000ff037424 */ /* 0x000fe200078e00ff */
[----:B0-----:R-:W-:Y:S01]  /*0460*/  MOV R4, UR4 ;  /* 0x0000000400047c02 */ /* 0x001fe20008000f00 */
[----:B------:R0:W-:Y:S01]  /*0470*/  STG.E.64 desc[UR36][R16.64+0x8], R6 ;  /* 0x0000080610007986 */ /* 0x0001e2000c101b24 */
[----:B------:R-:W-:Y:S01]  /*0480*/  IADD3 R0, PT, PT, R11, R8, RZ ;  /* 0x000000080b007210 */ /* 0x000fe20007ffe0ff */
[----:B------:R-:W-:-:S02]  /*0490*/  IMAD.U32 R5, RZ, RZ, UR5 ;  /* 0x00000005ff057e24 */ /* 0x000fc4000f8e00ff */
[----:B------:R1:W-:Y:S01]  /*04a0*/  STG.E.64 desc[UR36][R16.64+0x10], R10 ;  /* 0x0000100a10007986 */ /* 0x0003e2000c101b24 */
[----:B------:R-:W-:-:S05]  /*04b0*/  I2FP.F32.U32 R0, R0 ;  /* 0x0000000000007245 */ /* 0x000fca0000201000 */
[----:B------:R-:W-:-:S04]  /*04c0*/  FFMA R0, R0, R3, 1.1641532182693481445e-10 ;  /* 0x2f00000000007423 */ /* 0x000fc80000000003 */
[----:B------:R-:W-:Y:S01]  /*04d0*/  FMUL R22, R0, 1000000 ;  /* 0x4974240000167820 */ /* 0x000fe20000400000 */
[----:B------:R-:W-:Y:S01]  /*04e0*/  MOV R0, 0x0 ;  /* 0x0000000000007802 */ /* 0x000fe20000000f00 */
[----:B0-----:R-:W-:Y:S01]  /*04f0*/  IMAD.MOV.U32 R7, RZ, RZ, R18 ;  /* 0x000000ffff077224 */ /* 0x001fe200078e0012 */
[----:B------:R-:W-:Y:S02]  /*0500*/  MOV R6, R2 ;  /* 0x0000000200067202 */ /* 0x000fe40000000f00 */
[----:B------:R1:W0:Y:S01]  /*0510*/  LDC.64 R12, c[0x4][R0] ;  /* 0x01000000000c7b82 */ /* 0x0002220000000a00 */
[----:B------:R-:W2:Y:S02]  /*0520*/  F2I.TRUNC.NTZ R22, R22 ;  /* 0x0000001600167305 */ /* 0x000ea4000020f100 */
[----:B--2---:R1:W-:Y:S02]  /*0530*/  STL [R1], R22 ;  /* 0x0000001601007387 */ /* 0x0043e40000100800 */
[----:B------:R-:W-:-:S07]  /*0540*/  LEPC R20, `(.L_x_2) ;  /* 0x000000001014794e */ /* 0x000fce0000000000 */
[----:B01----:R-:W-:Y:S05]  /*0550*/  CALL.ABS.NOINC R12 ;  /* 0x000000000c007343 */ /* 0x003fea0003c00000 */
.L_x_2:
[----:B------:R-:W0:Y:S02]  /*0560*/  LDC.64 R4, c[0x0][0x388] ;  /* 0x0000e200ff047b82 */ /* 0x000e240000000a00 */
[----:B0-----:R-:W-:Y:S01]  /*0570*/  IMAD.WIDE R4, R19, 0x4, R4 ;  /* 0x0000000413047825 */ /* 0x001fe200078e0204 */
[----:B------:R-:W-:-:S04]  /*0580*/  IADD3 R19, PT, PT, R24, R19, RZ ;  /* 0x0000001318137210 */ /* 0x000fc80007ffe0ff */
[----:B------:R-:W-:Y:S01]  /*0590*/  ISETP.GE.AND P0, PT, R19, UR39, PT ;  /* 0x0000002713007c0c */ /* 0x000fe2000bf06270 */
[----:B------:R0:W-:-:S12]  /*05a0*/  REDG.E.ADD.STRONG.GPU desc[UR36][R4.64], R22 ;  /* 0x000000160400798e */ /* 0x0001d8000c12e124 */
[----:B0-----:R-:W-:Y:S05]  /*05b0*/  @!P0 BRA `(.L_x_0) ;  /* 0xfffffffc00608947 */ /* 0x001fea000383ffff */
[----:B------:R-:W-:Y:S05]  /*05c0*/  EXIT ;  /* 0x000000000000794d */ /* 0x000fea0003800000 */
.L_x_3:
[----:B------:R-:W-:-:S00]  /*05d0*/  BRA `(.L_x_3) ;  /* 0xfffffffc00fc7947 */ /* 0x000fc0000383ffff */
[----:B------:R-:W-:-:S00]  /*05e0*/  NOP ;  /* 0x0000000000007918 */ /* 0x000fc00000000000 */
        /* <DEDUP_REMOVED lines=9> */
.L_x_13:


//--------------------- .text._Z12setup_kernelP17curandStateXORWOWm --------------------------
	.section	.text._Z12setup_kernelP17curandStateXORWOWm,"ax",@progbits
	.align	128
        .global         _Z12setup_kernelP17curandStateXORWOWm
        .type           _Z12setup_kernelP17curandStateXORWOWm,@function
        .size           _Z12setup_kernelP17curandStateXORWOWm,(.L_x_14 - _Z12setup_kernelP17curandStateXORWOWm)
        .other          _Z12setup_kernelP17curandStateXORWOWm,@"STO_CUDA_ENTRY STV_DEFAULT"
_Z12setup_kernelP17curandStateXORWOWm:
.text._Z12setup_kernelP17curandStateXORWOWm:
[----:B------:R-:W-:Y:S08]  /*0000*/  LDC R1, c[0x0][0x37c] ;  /* 0x0000df00ff017b82 */ /* 0x000ff00000000800 */
[----:B------:R-:W0:Y:S01]  /*0010*/  LDC.64 R4, c[0x0][0x388] ;  /* 0x0000e200ff047b82 */ /* 0x000e220000000a00 */
[----:B------:R-:W1:Y:S01]  /*0020*/  S2R R13, SR_TID.X ;  /* 0x00000000000d7919 */ /* 0x000e620000002100 */
[----:B------:R-:W2:Y:S01]  /*0030*/  LDCU.64 UR4, c[0x0][0x358] ;  /* 0x00006b00ff0477ac */ /* 0x000ea20008000a00 */
[----:B------:R-:W-:Y:S05]  /*0040*/  BSSY.RECONVERGENT B0, `(.L_x_4) ;  /* 0x00000e7000007945 */ /* 0x000fea0003800200 */
[----:B------:R-:W1:Y:S01]  /*0050*/  LDC.64 R2, c[0x0][0x380] ;  /* 0x0000e000ff027b82 */ /* 0x000e620000000a00 */
[----:B0-----:R-:W-:-:S02]  /*0060*/  LOP3.LUT R0, R4, 0xaad26b49, RZ, 0x3c, !PT ;  /* 0xaad26b4904007812 */ /* 0x001fc400078e3cff */
[----:B------:R-:W-:-:S03]  /*0070*/  LOP3.LUT R4, R5, 0xf7dcefdd, RZ, 0x3c, !PT ;  /* 0xf7dcefdd05047812 */ /* 0x000fc600078e3cff */
[----:B------:R-:W-:Y:S02]  /*0080*/  IMAD R0, R0, 0x4182bed5, RZ ;  /* 0x4182bed500007824 */ /* 0x000fe400078e02ff */
[----:B------:R-:W-:Y:S02]  /*0090*/  IMAD R5, R4, -0x658354e5, RZ ;  /* 0x9a7cab1b04057824 */ /* 0x000fe400078e02ff */
[----:B-1----:R-:W-:Y:S01]  /*00a0*/  IMAD.WIDE.U32 R2, R13, 0x30, R2 ;  /* 0x000000300d027825 */ /* 0x002fe200078e0002 */
[C---:B------:R-:W-:Y:S02]  /*00b0*/  LOP3.LUT R8, R0.reuse, 0x159a55e5, RZ, 0x3c, !PT ;  /* 0x159a55e500087812 */ /* 0x040fe400078e3cff */
[C---:B------:R-:W-:Y:S01]  /*00c0*/  IADD3 R6, PT, PT, R0.reuse, 0x64f0c9, R5 ;  /* 0x0064f0c900067810 */ /* 0x040fe20007ffe005 */
[C---:B------:R-:W-:Y:S01]  /*00d0*/  VIADD R7, R0.reuse, 0x75bcd15 ;  /* 0x075bcd1500077836 */ /* 0x040fe20000000000 */
[----:B------:R-:W-:Y:S01]  /*00e0*/  LOP3.LUT R10, R5, 0x5491333, RZ, 0x3c, !PT ;  /* 0x05491333050a7812 */ /* 0x000fe200078e3cff */
[----:B------:R-:W-:Y:S01]  /*00f0*/  VIADD R11, R0, 0x583f19 ;  /* 0x00583f19000b7836 */ /* 0x000fe20000000000 */
[----:B------:R-:W-:Y:S01]  /*0100*/  ISETP.NE.AND P0, PT, R13, RZ, PT ;  /* 0x000000ff0d00720c */ /* 0x000fe20003f05270 */
[----:B------:R-:W-:Y:S01]  /*0110*/  VIADD R9, R5, 0x1f123bb5 ;  /* 0x1f123bb505097836 */ /* 0x000fe20000000000 */
[----:B--2---:R0:W-:Y:S04]  /*0120*/  STG.E.64 desc[UR4][R2.64], R6 ;  /* 0x0000000602007986 */ /* 0x0041e8000c101b04 */
[----:B------:R0:W-:Y:S04]  /*0130*/  STG.E.64 desc[UR4][R2.64+0x8], R8 ;  /* 0x0000080802007986 */ /* 0x0001e8000c101b04 */
[----:B------:R0:W-:Y:S03]  /*0140*/  STG.E.64 desc[UR4][R2.64+0x10], R10 ;  /* 0x0000100a02007986 */ /* 0x0001e6000c101b04 */
[----:B------:R-:W-:Y:S05]  /*0150*/  @!P0 BRA `(.L_x_5) ;  /* 0x0000000c00548947 */ /* 0x000fea0003800000 */
[----:B------:R-:W-:Y:S01]  /*0160*/  IMAD.MOV.U32 R0, RZ, RZ, R13 ;  /* 0x000000ffff007224 */ /* 0x000fe200078e000d */
[----:B0-----:R-:W-:-:S07]  /*0170*/  CS2R R10, SRZ ;  /* 0x00000000000a7805 */ /* 0x001fce000001ff00 */
.L_x_11:
[----:B0-----:R-:W-:Y:S01]  /*0180*/  LOP3.LUT R2, R0, 0x3, RZ, 0xc0, !PT ;  /* 0x0000000300027812 */ /* 0x001fe200078ec0ff */
[----:B------:R-:W-:Y:S03]  /*0190*/  BSSY.RECONVERGENT B1, `(.L_x_6) ;  /* 0x00000cb000017945 */ /* 0x000fe60003800200 */
[----:B------:R-:W-:-:S04]  /*01a0*/  ISETP.NE.U32.AND P0, PT, R2, RZ, PT ;  /* 0x000000ff0200720c */ /* 0x000fc80003f05070 */
[----:B------:R-:W-:-:S13]  /*01b0*/  ISETP.NE.AND.EX P0, PT, RZ, RZ, PT, P0 ;  /* 0x000000ffff00720c */ /* 0x000fda0003f05300 */
[----:B------:R-:W-:Y:S05]  /*01c0*/  @!P0 BRA `(.L_x_7) ;  /* 0x0000000c001c8947 */ /* 0x000fea0003800000 */
[----:B------:R-:W0:Y:S01]  /*01d0*/  LDC.64 R6, c[0x4][0x8] ;  /* 0x01000200ff067b82 */ /* 0x000e220000000a00 */
[----:B------:R-:W-:Y:S02]  /*01e0*/  IMAD.MOV.U32 R12, RZ, RZ, RZ ;  /* 0x000000ffff0c7224 */ /* 0x000fe400078e00ff */
[----:B0-----:R-:W-:-:S07]  /*01f0*/  IMAD.WIDE.U32 R6, R10, 0xc80, R6 ;  /* 0x00000c800a067825 */ /* 0x001fce00078e0006 */
.L_x_10:
[----:B0-----:R-:W-:Y:S01]  /*0200*/  IMAD.MOV.U32 R13, RZ, RZ, RZ ;  /* 0x000000ffff0d7224 */ /* 0x001fe200078e00ff */
[----:B------:R-:W-:Y:S01]  /*0210*/  CS2R R2, SRZ ;  /* 0x0000000000027805 */ /* 0x000fe2000001ff00 */
[----:B------:R-:W-:Y:S01]  /*0220*/  IMAD.MOV.U32 R15, RZ, RZ, RZ ;  /* 0x000000ffff0f7224 */ /* 0x000fe200078e00ff */
[----:B------:R-:W-:-:S07]  /*0230*/  CS2R R4, SRZ ;  /* 0x0000000000047805 */ /* 0x000fce000001ff00 */
.L_x_9:
[----:B------:R-:W0:Y:S01]  /*0240*/  S2R R14, SR_TID.X ;  /* 0x00000000000e7919 */ /* 0x000e220000002100 */
[----:B------:R-:W0:Y:S02]  /*0250*/  LDC.64 R8, c[0x0][0x380] ;  /* 0x0000e000ff087b82 */ /* 0x000e240000000a00 */
[----:B0-----:R-:W-:-:S04]  /*0260*/  IMAD.WIDE.U32 R8, R14, 0x30, R8 ;  /* 0x000000300e087825 */ /* 0x001fc800078e0008 */
[----:B------:R-:W-:-:S05]  /*0270*/  IMAD.WIDE.U32 R8, R15, 0x4, R8 ;  /* 0x000000040f087825 */ /* 0x000fca00078e0008 */
[----:B------:R0:W5:Y:S01]  /*0280*/  LDG.E R16, desc[UR4][R8.64+0x4] ;  /* 0x0000040408107981 */ /* 0x000162000c1e1900 */
[----:B------:R-:W-:-:S07]  /*0290*/  IMAD.MOV.U32 R17, RZ, RZ, RZ ;  /* 0x000000ffff117224 */ /* 0x000fce00078e00ff */
.L_x_8:
[----:B-----5:R-:W-:Y:S01]  /*02a0*/  SHF.R.U32.HI R24, RZ, R17, R16 ;  /* 0x00000011ff187219 */ /* 0x020fe20000011610 */
[----:B0-----:R-:W-:-:S03]  /*02b0*/  IMAD.SHL.U32 R8, R15, 0x20, RZ ;  /* 0x000000200f087824 */ /* 0x001fc600078e00ff */
[----:B------:R-:W-:Y:S01]  /*02c0*/  LOP3.LUT R9, R24, 0x1, RZ, 0xc0, !PT ;  /* 0x0000000118097812 */ /* 0x000fe200078ec0ff */
[----:B------:R-:W-:-:S03]  /*02d0*/  IMAD.IADD R8, R8, 0x1, R17 ;  /* 0x0000000108087824 */ /* 0x000fc600078e0211 */
[----:B------:R-:W-:Y:S01]  /*02e0*/  ISETP.NE.U32.AND P0, PT, R9, 0x1, PT ;  /* 0x000000010900780c */ /* 0x000fe20003f05070 */
[----:B------:R-:W-:-:S03]  /*02f0*/  IMAD R9, R8, 0x5, RZ ;  /* 0x0000000508097824 */ /* 0x000fc600078e02ff */
[----:B------:R-:W-:Y:S01]  /*0300*/  R2P PR, R24, 0x7e ;  /* 0x0000007e18007804 */ /* 0x000fe20000000000 */
[----:B------:R-:W-:-:S08]  /*0310*/  IMAD.WIDE.U32 R8, R9, 0x4, R6 ;  /* 0x0000000409087825 */ /* 0x000fd000078e0006 */
[----:B------:R-:W2:Y:S04]  /*0320*/  @!P0 LDG.E R18, desc[UR4][R8.64] ;  /* 0x0000000408128981 */ /* 0x000ea8000c1e1900 */
[----:B------:R-:W3:Y:S04]  /*0330*/  @P1 LDG.E R22, desc[UR4][R8.64+0x14] ;  /* 0x0000140408161981 */ /* 0x000ee8000c1e1900 */
[----:B------:R-:W4:Y:S04]  /*0340*/  @!P0 LDG.E R20, desc[UR4][R8.64+0x10] ;  /* 0x0000100408148981 */ /* 0x000f28000c1e1900 */
[----:B------:R-:W4:Y:S04]  /*0350*/  @P2 LDG.E R28, desc[UR4][R8.64+0x28] ;  /* 0x00002804081c2981 */ /* 0x000f28000c1e1900 */
[----:B------:R-:W4:Y:S04]  /*0360*/  @P1 LDG.E R26, desc[UR4][R8.64+0x24] ;  /* 0x00002404081a1981 */ /* 0x000f28000c1e1900 */
[----:B------:R-:W4:Y:S04]  /*0370*/  @P3 LDG.E R21, desc[UR4][R8.64+0x3c] ;  /* 0x00003c0408153981 */ /* 0x000f28000c1e1900 */
[----:B------:R-:W4:Y:S04]  /*0380*/  @P2 LDG.E R19, desc[UR4][R8.64+0x38] ;  /* 0x0000380408132981 */ /* 0x000f28000c1e1900 */
[----:B------:R-:W4:Y:S04]  /*0390*/  @P4 LDG.E R23, desc[UR4][R8.64+0x50] ;  /* 0x0000500408174981 */ /* 0x000f28000c1e1900 */
[----:B------:R-:W4:Y:S01]  /*03a0*/  @P1 LDG.E R25, desc[UR4][R8.64+0x20] ;  /* 0x0000200408191981 */ /* 0x000f22000c1e1900 */
[----:B--2---:R-:W-:-:S03]  /*03b0*/  @!P0 LOP3.LUT R13, R13, R18, RZ, 0x3c, !PT ;  /* 0x000000120d0d8212 */ /* 0x004fc600078e3cff */
[----:B------:R-:W2:Y:S01]  /*03c0*/  @!P0 LDG.E R18, desc[UR4][R8.64+0x8] ;  /* 0x0000080408128981 */ /* 0x000ea2000c1e1900 */
[----:B---3--:R-:W-:-:S03]  /*03d0*/  @P1 LOP3.LUT R13, R13, R22, RZ, 0x3c, !PT ;  /* 0x000000160d0d1212 */ /* 0x008fc600078e3cff */
[----:B------:R-:W3:Y:S01]  /*03e0*/  @P3 LDG.E R22, desc[UR4][R8.64+0x4c] ;  /* 0x00004c0408163981 */ /* 0x000ee2000c1e1900 */
[----:B----4-:R-:W-:-:S03]  /*03f0*/  @!P0 LOP3.LUT R3, R3, R20, RZ, 0x3c, !PT ;  /* 0x0000001403038212 */ /* 0x010fc600078e3cff */
[----:B------:R-:W4:Y:S01]  /*0400*/  @P1 LDG.E R20, desc[UR4][R8.64+0x1c] ;  /* 0x00001c0408141981 */ /* 0x000f22000c1e1900 */
[----:B------:R-:W-:Y:S02]  /*0410*/  @P2 LOP3.LUT R13, R13, R28, RZ, 0x3c, !PT ;  /* 0x0000001c0d0d2212 */ /* 0x000fe400078e3cff */
[----:B------:R-:W-:Y:S02]  /*0420*/  @P1 LOP3.LUT R3, R3, R26, RZ, 0x3c, !PT ;  /* 0x0000001a03031212 */ /* 0x000fe400078e3cff */
[----:B------:R-:W4:Y:S01]  /*0430*/  @P5 LDG.E R26, desc[UR4][R8.64+0x64] ;  /* 0x00006404081a5981 */ /* 0x000f22000c1e1900 */
[----:B------:R-:W-:-:S03]  /*0440*/  @P3 LOP3.LUT R13, R13, R21, RZ, 0x3c, !PT ;  /* 0x000000150d0d3212 */ /* 0x000fc600078e3cff */
[----:B------:R-:W4:Y:S01]  /*0450*/  @!P0 LDG.E R21, desc[UR4][R8.64+0xc] ;  /* 0x00000c0408158981 */ /* 0x000f22000c1e1900 */
[----:B------:R-:W-:-:S03]  /*0460*/  @P2 LOP3.LUT R3, R3, R19, RZ, 0x3c, !PT ;  /* 0x0000001303032212 */ /* 0x000fc600078e3cff */
[----:B------:R-:W4:Y:S01]  /*0470*/  @!P0 LDG.E R19, desc[UR4][R8.64+0x4] ;  /* 0x0000040408138981 */ /* 0x000f22000c1e1900 */
[----:B------:R-:W-:-:S03]  /*0480*/  @P4 LOP3.LUT R13, R13, R23, RZ, 0x3c, !PT ;  /* 0x000000170d0d4212 */ /* 0x000fc600078e3cff */
[----:B------:R-:W4:Y:S01]  /*0490*/  @P1 LDG.E R23, desc[UR4][R8.64+0x18] ;  /* 0x0000180408171981 */ /* 0x000f22000c1e1900 */
[----:B--2---:R-:W-:-:S03]  /*04a0*/  @!P0 LOP3.LUT R5, R5, R18, RZ, 0x3c, !PT ;  /* 0x0000001205058212 */ /* 0x004fc600078e3cff */
[----:B------:R-:W2:Y:S01]  /*04b0*/  @P2 LDG.E R18, desc[UR4][R8.64+0x30] ;  /* 0x0000300408122981 */ /* 0x000ea2000c1e1900 */
[----:B---3--:R-:W-:-:S03]  /*04c0*/  @P3 LOP3.LUT R3, R3, R22, RZ, 0x3c, !PT ;  /* 0x0000001603033212 */ /* 0x008fc600078e3cff */
[----:B------:R-:W3:Y:S01]  /*04d0*/  @P4 LDG.E R22, desc[UR4][R8.64+0x60] ;  /* 0x0000600408164981 */ /* 0x000ee2000c1e1900 */
[----:B----4-:R-:W-:-:S03]  /*04e0*/  @P1 LOP3.LUT R5, R5, R20, RZ, 0x3c, !PT ;  /* 0x0000001405051212 */ /* 0x010fc600078e3cff */
[----:B------:R-:W4:Y:S01]  /*04f0*/  @P3 LDG.E R20, desc[UR4][R8.64+0x44] ;  /* 0x0000440408143981 */ /* 0x000f22000c1e1900 */
[----:B------:R-:W-:-:S03]  /*0500*/  @P5 LOP3.LUT R13, R13, R26, RZ, 0x3c, !PT ;  /* 0x0000001a0d0d5212 */ /* 0x000fc600078e3cff */
[----:B------:R-:W4:Y:S01]  /*0510*/  @P6 LDG.E R26, desc[UR4][R8.64+0x78] ;  /* 0x00007804081a6981 */ /* 0x000f22000c1e1900 */
[----:B------:R-:W-:-:S03]  /*0520*/  @!P0 LOP3.LUT R2, R2, R21, RZ, 0x3c, !PT ;  /* 0x0000001502028212 */ /* 0x000fc600078e3cff */
[----:B------:R-:W4:Y:S01]  /*0530*/  @P2 LDG.E R21, desc[UR4][R8.64+0x34] ;  /* 0x0000340408152981 */ /* 0x000f22000c1e1900 */
[----:B------:R-:W-:-:S03]  /*0540*/  @!P0 LOP3.LUT R4, R4, R19, RZ, 0x3c, !PT ;  /* 0x0000001304048212 */ /* 0x000fc600078e3cff */
[----:B------:R-:W4:Y:S01]  /*0550*/  @P2 LDG.E R19, desc[UR4][R8.64+0x2c] ;  /* 0x00002c0408132981 */ /* 0x000f22000c1e1900 */
[----:B------:R-:W-:Y:S02]  /*0560*/  @P1 LOP3.LUT R2, R2, R25, RZ, 0x3c, !PT ;  /* 0x0000001902021212 */ /* 0x000fe400078e3cff */
[----:B------:R-:W-:Y:S01]  /*0570*/  @P1 LOP3.LUT R4, R4, R23, RZ, 0x3c, !PT ;  /* 0x0000001704041212 */ /* 0x000fe200078e3cff */
[----:B------:R-:W4:Y:S04]  /*0580*/  @P3 LDG.E R25, desc[UR4][R8.64+0x48] ;  /* 0x0000480408193981 */ /* 0x000f28000c1e1900 */
[----:B------:R-:W4:Y:S01]  /*0590*/  @P3 LDG.E R23, desc[UR4][R8.64+0x40] ;  /* 0x0000400408173981 */ /* 0x000f22000c1e1900 */
[----:B------:R-:W-:Y:S02]  /*05a0*/  LOP3.LUT P0, RZ, R24, 0x80, RZ, 0xc0, !PT ;  /* 0x0000008018ff7812 */ /* 0x000fe4000780c0ff */
[----:B--2---:R-:W-:-:S02]  /*05b0*/  @P2 LOP3.LUT R5, R5, R18, RZ, 0x3c, !PT ;  /* 0x0000001205052212 */ /* 0x004fc400078e3cff */
[----:B------:R-:W2:Y:S01]  /*05c0*/  @P4 LDG.E R18, desc[UR4][R8.64+0x58] ;  /* 0x0000580408124981 */ /* 0x000ea2000c1e1900 */
[----:B---3--:R-:W-:-:S03]  /*05d0*/  @P4 LOP3.LUT R3, R3, R22, RZ, 0x3c, !PT ;  /* 0x0000001603034212 */ /* 0x008fc600078e3cff */
[----:B------:R-:W3:Y:S01]  /*05e0*/  @P5 LDG.E R22, desc[UR4][R8.64+0x74] ;  /* 0x0000740408165981 */ /* 0x000ee2000c1e1900 */
[----:B----4-:R-:W-:-:S03]  /*05f0*/  @P3 LOP3.LUT R5, R5, R20, RZ, 0x3c, !PT ;  /* 0x0000001405053212 */ /* 0x010fc600078e3cff */
[----:B------:R-:W4:Y:S01]  /*0600*/  @P5 LDG.E R20, desc[UR4][R8.64+0x6c] ;  /* 0x00006c0408145981 */ /* 0x000f22000c1e1900 */
[----:B------:R-:W-:-:S03]  /*0610*/  @P6 LOP3.LUT R13, R13, R26, RZ, 0x3c, !PT ;  /* 0x0000001a0d0d6212 */ /* 0x000fc600078e3cff */
        /* <DEDUP_REMOVED lines=9> */
[----:B--2---:R-:W-:-:S03]  /*06b0*/  @P4 LOP3.LUT R5, R5, R18, RZ, 0x3c, !PT ;  /* 0x0000001205054212 */ /* 0x004fc600078e3cff */
        /* <DEDUP_REMOVED lines=15> */
[----:B--2---:R-:W-:-:S04]  /*07b0*/  @P6 LOP3.LUT R5, R5, R18, RZ, 0x3c, !PT ;  /* 0x0000001205056212 */ /* 0x004fc800078e3cff */
[----:B---3--:R-:W-:Y:S02]  /*07c0*/  @P0 LOP3.LUT R5, R5, R22, RZ, 0x3c, !PT ;  /* 0x0000001605050212 */ /* 0x008fe400078e3cff */
[----:B----4-:R-:W-:-:S04]  /*07d0*/  @P6 LOP3.LUT R3, R3, R20, RZ, 0x3c, !PT ;  /* 0x0000001403036212 */ /* 0x010fc800078e3cff */
[----:B------:R-:W-:Y:S02]  /*07e0*/  @P0 LOP3.LUT R3, R3, R26, RZ, 0x3c, !PT ;  /* 0x0000001a03030212 */ /* 0x000fe400078e3cff */
[----:B------:R-:W-:Y:S02]  /*07f0*/  @P6 LOP3.LUT R2, R2, R21, RZ, 0x3c, !PT ;  /* 0x0000001502026212 */ /* 0x000fe400078e3cff */
[----:B------:R-:W-:Y:S02]  /*0800*/  @P6 LOP3.LUT R4, R4, R19, RZ, 0x3c, !PT ;  /* 0x0000001304046212 */ /* 0x000fe400078e3cff */
[----:B------:R-:W-:Y:S02]  /*0810*/  @P0 LOP3.LUT R2, R2, R25, RZ, 0x3c, !PT ;  /* 0x0000001902020212 */ /* 0x000fe400078e3cff */
[----:B------:R-:W-:Y:S02]  /*0820*/  @P0 LOP3.LUT R4, R4, R23, RZ, 0x3c, !PT ;  /* 0x0000001704040212 */ /* 0x000fe400078e3cff */
[----:B------:R-:W-:-:S13]  /*0830*/  R2P PR, R24.B1, 0x7f ;  /* 0x0000007f18007804 */ /* 0x000fda0000001000 */
[----:B------:R-:W2:Y:S04]  /*0840*/  @P0 LDG.E R18, desc[UR4][R8.64+0xa0] ;  /* 0x0000a00408120981 */ /* 0x000ea8000c1e1900 */
[----:B------:R-:W3:Y:S04]  /*0850*/  @P1 LDG.E R20, desc[UR4][R8.64+0xb4] ;  /* 0x0000b40408141981 */ /* 0x000ee8000c1e1900 */
[----:B------:R-:W4:Y:S04]  /*0860*/  @P2 LDG.E R26, desc[UR4][R8.64+0xc8] ;  /* 0x0000c804081a2981 */ /* 0x000f28000c1e1900 */
[----:B------:R-:W4:Y:S04]  /*0870*/  @P3 LDG.E R28, desc[UR4][R8.64+0xdc] ;  /* 0x0000dc04081c3981 */ /* 0x000f28000c1e1900 */
[----:B------:R-:W4:Y:S04]  /*0880*/  @P0 LDG.E R19, desc[UR4][R8.64+0xa4] ;  /* 0x0000a40408130981 */ /* 0x000f28000c1e1900 */
[----:B------:R-:W4:Y:S04]  /*0890*/  @P0 LDG.E R22, desc[UR4][R8.64+0xb0] ;  /* 0x0000b00408160981 */ /* 0x000f28000c1e1900 */
[----:B------:R-:W4:Y:S04]  /*08a0*/  @P4 LDG.E R25, desc[UR4][R8.64+0xf0] ;  /* 0x0000f00408194981 */ /* 0x000f28000c1e1900 */
[----:B------:R-:W4:Y:S04]  /*08b0*/  @P0 LDG.E R21, desc[UR4][R8.64+0xac] ;  /* 0x0000ac0408150981 */ /* 0x000f28000c1e1900 */
[----:B------:R-:W4:Y:S01]  /*08c0*/  @P1 LDG.E R23, desc[UR4][R8.64+0xb8] ;  /* 0x0000b80408171981 */ /* 0x000f22000c1e1900 */
[----:B--2---:R-:W-:-:S03]  /*08d0*/  @P0 LOP3.LUT R13, R13, R18, RZ, 0x3c, !PT ;  /* 0x000000120d0d0212 */ /* 0x004fc600078e3cff */
[----:B------:R-:W2:Y:S01]  /*08e0*/  @P1 LDG.E R18, desc[UR4][R8.64+0xbc] ;  /* 0x0000bc0408121981 */ /* 0x000ea2000c1e1900 */
[----:B---3--:R-:W-:-:S03]  /*08f0*/  @P1 LOP3.LUT R13, R13, R20, RZ, 0x3c, !PT ;  /* 0x000000140d0d1212 */ /* 0x008fc600078e3cff */
[----:B------:R-:W3:Y:S01]  /*0900*/  @P0 LDG.E R20, desc[UR4][R8.64+0xa8] ;  /* 0x0000a80408140981 */ /* 0x000ee2000c1e1900 */
[----:B----4-:R-:W-:-:S03]  /*0910*/  @P2 LOP3.LUT R13, R13, R26, RZ, 0x3c, !PT ;  /* 0x0000001a0d0d2212 */ /* 0x010fc600078e3cff */
[----:B------:R-:W4:Y:S01]  /*0920*/  @P5 LDG.E R26, desc[UR4][R8.64+0x104] ;  /* 0x00010404081a5981 */ /* 0x000f22000c1e1900 */
[----:B------:R-:W-:Y:S02]  /*0930*/  @P3 LOP3.LUT R13, R13, R28, RZ, 0x3c, !PT ;  /* 0x0000001c0d0d3212 */ /* 0x000fe400078e3cff */
[----:B------:R-:W-:Y:S02]  /*0940*/  @P0 LOP3.LUT R4, R4, R19, RZ, 0x3c, !PT ;  /* 0x0000001304040212 */ /* 0x000fe400078e3cff */
        /* <DEDUP_REMOVED lines=9> */
[----:B---3--:R-:W-:-:S03]  /*09e0*/  @P0 LOP3.LUT R5, R5, R20, RZ, 0x3c, !PT ;  /* 0x0000001405050212 */ /* 0x008fc600078e3cff */
[----:B------:R-:W3:Y:S01]  /*09f0*/  @P1 LDG.E R20, desc[UR4][R8.64+0xc4] ;  /* 0x0000c40408141981 */ /* 0x000ee2000c1e1900 */
[----:B--2---:R-:W-:-:S03]  /*0a00*/  @P1 LOP3.LUT R5, R5, R18, RZ, 0x3c, !PT ;  /* 0x0000001205051212 */ /* 0x004fc600078e3cff */
[----:B------:R-:W2:Y:S01]  /*0a10*/  @P3 LDG.E R18, desc[UR4][R8.64+0xe4] ;  /* 0x0000e40408123981 */ /* 0x000ea2000c1e1900 */
[----:B------:R-:W-:Y:S02]  /*0a20*/  LOP3.LUT P0, RZ, R24, 0x8000, RZ, 0xc0, !PT ;  /* 0x0000800018ff7812 */ /* 0x000fe4000780c0ff */
[----:B----4-:R-:W-:Y:S01]  /*0a30*/  @P5 LOP3.LUT R13, R13, R26, RZ, 0x3c, !PT ;  /* 0x0000001a0d0d5212 */ /* 0x010fe200078e3cff */
[----:B------:R-:W4:Y:S04]  /*0a40*/  @P2 LDG.E R24, desc[UR4][R8.64+0xd8] ;  /* 0x0000d80408182981 */ /* 0x000f28000c1e1900 */
[----:B------:R-:W4:Y:S01]  /*0a50*/  @P6 LDG.E R26, desc[UR4][R8.64+0x118] ;  /* 0x00011804081a6981 */ /* 0x000f22000c1e1900 */
[----:B------:R-:W-:Y:S02]  /*0a60*/  @P1 LOP3.LUT R2, R2, R19, RZ, 0x3c, !PT ;  /* 0x0000001302021212 */ /* 0x000fe400078e3cff */
[----:B------:R-:W-:Y:S01]  /*0a70*/  @P2 LOP3.LUT R5, R5, R22, RZ, 0x3c, !PT ;  /* 0x0000001605052212 */ /* 0x000fe200078e3cff */
[----:B------:R-:W4:Y:S04]  /*0a80*/  @P3 LDG.E R19, desc[UR4][R8.64+0xe8] ;  /* 0x0000e80408133981 */ /* 0x000f28000c1e1900 */
[----:B------:R-:W4:Y:S01]  /*0a90*/  @P4 LDG.E R22, desc[UR4][R8.64+0xf8] ;  /* 0x0000f80408164981 */ /* 0x000f22000c1e1900 */
[----:B------:R-:W-:-:S03]  /*0aa0*/  @P2 LOP3.LUT R4, R4, R21, RZ, 0x3c, !PT ;  /* 0x0000001504042212 */ /* 0x000fc600078e3cff */
[----:B------:R-:W4:Y:S01]  /*0ab0*/  @P4 LDG.E R21, desc[UR4][R8.64+0xf4] ;  /* 0x0000f40408154981 */ /* 0x000f22000c1e1900 */
[----:B------:R-:W-:-:S03]  /*0ac0*/  @P2 LOP3.LUT R2, R2, R23, RZ, 0x3c, !PT ;  /* 0x0000001702022212 */ /* 0x000fc600078e3cff */
[----:B------:R-:W4:Y:S01]  /*0ad0*/  @P4 LDG.E R23, desc[UR4][R8.64+0xfc] ;  /* 0x0000fc0408174981 */ /* 0x000f22000c1e1900 */
[----:B------:R-:W-:-:S03]  /*0ae0*/  @P3 LOP3.LUT R4, R4, R25, RZ, 0x3c, !PT ;  /* 0x0000001904043212 */ /* 0x000fc600078e3cff */
[----:B------:R-:W4:Y:S04]  /*0af0*/  @P5 LDG.E R25, desc[UR4][R8.64+0x108] ;  /* 0x0001080408195981 */ /* 0x000f28000c1e1900 */
[----:B------:R-:W4:Y:S01]  /*0b00*/  @P0 LDG.E R27, desc[UR4][R8.64+0x138] ;  /* 0x00013804081b0981 */ /* 0x000f22000c1e1900 */
[----:B---3--:R-:W-:-:S03]  /*0b10*/  @P1 LOP3.LUT R3, R3, R20, RZ, 0x3c, !PT ;  /* 0x0000001403031212 */ /* 0x008fc600078e3cff */
[----:B------:R-:W3:Y:S01]  /*0b20*/  @P3 LDG.E R20, desc[UR4][R8.64+0xec] ;  /* 0x0000ec0408143981 */ /* 0x000ee2000c1e1900 */
[----:B--2---:R-:W-:-:S03]  /*0b30*/  @P3 LOP3.LUT R5, R5, R18, RZ, 0x3c, !PT ;  /* 0x0000001205053212 */ /* 0x004fc600078e3cff */
[----:B------:R-:W2:Y:S01]  /*0b40*/  @P5 LDG.E R18, desc[UR4][R8.64+0x10c] ;  /* 0x00010c0408125981 */ /* 0x000ea2000c1e1900 */
        /* <DEDUP_REMOVED lines=22> */
[----:B------:R-:W-:-:S05]  /*0cb0*/  VIADD R17, R17, 0x10 ;  /* 0x0000001011117836 */ /* 0x000fca0000000000 */
[----:B------:R-:W-:Y:S02]  /*0cc0*/  ISETP.NE.AND P1, PT, R17, 0x20, PT ;  /* 0x000000201100780c */ /* 0x000fe40003f25270 */
[----:B------:R-:W-:Y:S02]  /*0cd0*/  @P5 LOP3.LUT R2, R2, R19, RZ, 0x3c, !PT ;  /* 0x0000001302025212 */ /* 0x000fe400078e3cff */
[----:B------:R-:W-:Y:S02]  /*0ce0*/  @P6 LOP3.LUT R4, R4, R21, RZ, 0x3c, !PT ;  /* 0x0000001504046212 */ /* 0x000fe400078e3cff */
[----:B------:R-:W-:Y:S02]  /*0cf0*/  @P6 LOP3.LUT R5, R5, R22, RZ, 0x3c, !PT ;  /* 0x0000001605056212 */ /* 0x000fe400078e3cff */
[----:B------:R-:W-:Y:S02]  /*0d00*/  @P6 LOP3.LUT R2, R2, R23, RZ, 0x3c, !PT ;  /* 0x0000001702026212 */ /* 0x000fe400078e3cff */
[----:B------:R-:W-:-:S02]  /*0d10*/  @P0 LOP3.LUT R4, R4, R25, RZ, 0x3c, !PT ;  /* 0x0000001904040212 */ /* 0x000fc400078e3cff */
[----:B------:R-:W-:Y:S02]  /*0d20*/  @P0 LOP3.LUT R2, R2, R27, RZ, 0x3c, !PT ;  /* 0x0000001b02020212 */ /* 0x000fe400078e3cff */
[----:B---3--:R-:W-:-:S04]  /*0d30*/  @P5 LOP3.LUT R3, R3, R20, RZ, 0x3c, !PT ;  /* 0x0000001403035212 */ /* 0x008fc800078e3cff */
[----:B--2---:R-:W-:Y:S02]  /*0d40*/  @P6 LOP3.LUT R3, R3, R18, RZ, 0x3c, !PT ;  /* 0x0000001203036212 */ /* 0x004fe400078e3cff */
[----:B----4-:R-:W-:Y:S02]  /*0d50*/  @P0 LOP3.LUT R5, R5, R24, RZ, 0x3c, !PT ;  /* 0x0000001805050212 */ /* 0x010fe400078e3cff */
[----:B------:R-:W-:Y:S01]  /*0d60*/  @P0 LOP3.LUT R3, R3, R26, RZ, 0x3c, !PT ;  /* 0x0000001a03030212 */ /* 0x000fe200078e3cff */
[----:B------:R-:W-:Y:S06]  /*0d70*/  @P1 BRA `(.L_x_8) ;  /* 0xfffffff400481947 */ /* 0x000fec000383ffff */
[----:B------:R-:W-:-:S05]  /*0d80*/  VIADD R15, R15, 0x1 ;  /* 0x000000010f0f7836 */ /* 0x000fca0000000000 */
[----:B------:R-:W-:-:S13]  /*0d90*/  ISETP.NE.AND P0, PT, R15, 0x5, PT ;  /* 0x000000050f00780c */ /* 0x000fda0003f05270 */
[----:B------:R-:W-:Y:S05]  /*0da0*/  @P0 BRA `(.L_x_9) ;  /* 0xfffffff400240947 */ /* 0x000fea000383ffff */
[----:B------:R-:W0:Y:S01]  /*0db0*/  LDC.64 R8, c[0x0][0x380] ;  /* 0x0000e000ff087b82 */ /* 0x000e220000000a00 */
[----:B------:R-:W-:Y:S01]  /*0dc0*/  VIADD R12, R12, 0x1 ;  /* 0x000000010c0c7836 */ /* 0x000fe20000000000 */
[----:B------:R-:W-:-:S04]  /*0dd0*/  LOP3.LUT R15, R0, 0x3, RZ, 0xc0, !PT ;  /* 0x00000003000f7812 */ /* 0x000fc800078ec0ff */
[----:B------:R-:W-:Y:S01]  /*0de0*/  ISETP.GE.U32.AND P0, PT, R12, R15, PT ;  /* 0x0000000f0c00720c */ /* 0x000fe20003f06070 */
[----:B0-----:R-:W-:-:S05]  /*0df0*/  IMAD.WIDE.U32 R8, R14, 0x30, R8 ;  /* 0x000000300e087825 */ /* 0x001fca00078e0008 */
[----:B------:R0:W-:Y:S04]  /*0e00*/  STG.E.64 desc[UR4][R8.64+0x8], R4 ;  /* 0x0000080408007986 */ /* 0x0001e8000c101b04 */
[----:B------:R0:W-:Y:S04]  /*0e10*/  STG.E.64 desc[UR4][R8.64+0x10], R2 ;  /* 0x0000100208007986 */ /* 0x0001e8000c101b04 */
[----:B------:R0:W-:Y:S01]  /*0e20*/  STG.E desc[UR4][R8.64+0x4], R13 ;  /* 0x0000040d08007986 */ /* 0x0001e2000c101904 */
[----:B------:R-:W-:Y:S05]  /*0e30*/  @!P0 BRA `(.L_x_10) ;  /* 0xfffffff000f08947 */ /* 0x000fea000383ffff */
.L_x_7:
[----:B------:R-:W-:Y:S05]  /*0e40*/  BSYNC.RECONVERGENT B1 ;  /* 0x0000000000017941 */ /* 0x000fea0003800200 */
.L_x_6:
[----:B------:R-:W-:Y:S01]  /*0e50*/  ISETP.GT.U32.AND P0, PT, R0, 0x3, PT ;  /* 0x000000030000780c */ /* 0x000fe20003f04070 */
[----:B------:R-:W-:Y:S01]  /*0e60*/  VIADD R10, R10, 0x1 ;  /* 0x000000010a0a7836 */ /* 0x000fe20000000000 */
[--C-:B------:R-:W-:Y:S02]  /*0e70*/  SHF.R.U64 R0, R0, 0x2, R11.reuse ;  /* 0x0000000200007819 */ /* 0x100fe4000000120b */
[----:B------:R-:W-:Y:S02]  /*0e80*/  ISETP.GT.U32.AND.EX P0, PT, R11, RZ, PT, P0 ;  /* 0x000000ff0b00720c */ /* 0x000fe40003f04100 */
[----:B------:R-:W-:-:S11]  /*0e90*/  SHF.R.U32.HI R11, RZ, 0x2, R11 ;  /* 0x00000002ff0b7819 */ /* 0x000fd6000001160b */
[----:B------:R-:W-:Y:S05]  /*0ea0*/  @P0 BRA `(.L_x_11) ;  /* 0xfffffff000b40947 */ /* 0x000fea000383ffff */
.L_x_5:
[----:B------:R-:W-:Y:S05]  /*0eb0*/  BSYNC.RECONVERGENT B0 ;  /* 0x0000000000007941 */ /* 0x000fea0003800200 */
.L_x_4:
[----:B0-----:R-:W0:Y:S01]  /*0ec0*/  S2R R5, SR_TID.X ;  /* 0x0000000000057919 */ /* 0x001e220000002100 */
[----:B------:R-:W0:Y:S02]  /*0ed0*/  LDC.64 R2, c[0x0][0x380] ;  /* 0x0000e000ff027b82 */ /* 0x000e240000000a00 */
[----:B0-----:R-:W-:-:S05]  /*0ee0*/  IMAD.WIDE.U32 R2, R5, 0x30, R2 ;  /* 0x0000003005027825 */ /* 0x001fca00078e0002 */
[----:B------:R-:W-:Y:S04]  /*0ef0*/  STG.E.64 desc[UR4][R2.64+0x18], RZ ;  /* 0x000018ff02007986 */ /* 0x000fe8000c101b04 */
[----:B------:R-:W-:Y:S04]  /*0f00*/  STG.E desc[UR4][R2.64+0x20], RZ ;  /* 0x000020ff02007986 */ /* 0x000fe8000c101904 */
[----:B------:R-:W-:Y:S01]  /*0f10*/  STG.E.64 desc[UR4][R2.64+0x28], RZ ;  /* 0x000028ff02007986 */ /* 0x000fe2000c101b04 */
[----:B------:R-:W-:Y:S05]  /*0f20*/  EXIT ;  /* 0x000000000000794d */ /* 0x000fea0003800000 */
.L_x_12:
        /* <DEDUP_REMOVED lines=13> */
.L_x_14:


//--------------------- .nv.global.init           --------------------------
	.section	.nv.global.init,"aw",@progbits
	.align	4
.nv.global.init:
	.type		mrg32k3aM1SubSeq,@object
	.size		mrg32k3aM1SubSeq,(mrg32k3aM2SubSeq - mrg32k3aM1SubSeq)
mrg32k3aM1SubSeq:
        /*0000*/ 	.byte	0x0b, 0xcc, 0xee, 0x04, 0x73, 0x29, 0x8b, 0x6f, 0xf6, 0x53, 0x03, 0xf6, 0x23, 0xf6, 0xea, 0xda
        /* <DEDUP_REMOVED lines=125> */
	.type		mrg32k3aM2SubSeq,@object
	.size		mrg32k3aM2SubSeq,(mrg32k3aM1 - mrg32k3aM2SubSeq)
mrg32k3aM2SubSeq:
        /* <DEDUP_REMOVED lines=126> */
	.type		mrg32k3aM1,@object
	.size		mrg32k3aM1,(mrg32k3aM1Seq - mrg32k3aM1)
mrg32k3aM1:
        /* <DEDUP_REMOVED lines=144> */
	.type		mrg32k3aM1Seq,@object
	.size		mrg32k3aM1Seq,(mrg32k3aM2 - mrg32k3aM1Seq)
mrg32k3aM1Seq:
        /* <DEDUP_REMOVED lines=144> */
	.type		mrg32k3aM2,@object
	.size		mrg32k3aM2,(mrg32k3aM2Seq - mrg32k3aM2)
mrg32k3aM2:
        /* <DEDUP_REMOVED lines=144> */
	.type		mrg32k3aM2Seq,@object
	.size		mrg32k3aM2Seq,(precalc_xorwow_matrix - mrg32k3aM2Seq)
mrg32k3aM2Seq:
        /* <DEDUP_REMOVED lines=144> */
	.type		precalc_xorwow_matrix,@object
	.size		precalc_xorwow_matrix,(precalc_xorwow_offset_matrix - precalc_xorwow_matrix)
precalc_xorwow_matrix:
        /* <DEDUP_REMOVED lines=6400> */
	.type		precalc_xorwow_offset_matrix,@object
	.size		precalc_xorwow_offset_matrix,($str - precalc_xorwow_offset_matrix)
precalc_xorwow_offset_matrix:
        /* <DEDUP_REMOVED lines=6400> */
	.type		$str,@object
	.size		$str,(.L_9 - $str)
$str:
        /*353c0*/ 	.byte	0x20, 0x25, 0x69, 0x2c, 0x00
.L_9:


//--------------------- .nv.shared.reserved.0     --------------------------
	.section	.nv.shared.reserved.0,"aw",@nobits
	.weak		__nv_reservedSMEM_offset_0_alias
	.size		__nv_reservedSMEM_offset_0_alias, 0, 64
	.other		__nv_reservedSMEM_offset_0_alias,@"STO_CUDA_RESERVED_SHARED STV_DEFAULT"
__nv_reservedSMEM_offset_0_alias:
	.zero		0
	.zero		64


//--------------------- .nv.constant0._Z7randomNiPiP17curandStateXORWOW --------------------------
	.section	.nv.constant0._Z7randomNiPiP17curandStateXORWOW,"a",@progbits
	.sectionflags	@""
	.align	4
.nv.constant0._Z7randomNiPiP17curandStateXORWOW:
	.zero		920


//--------------------- .nv.constant0._Z12setup_kernelP17curandStateXORWOWm --------------------------
	.section	.nv.constant0._Z12setup_kernelP17curandStateXORWOWm,"a",@progbits
	.sectionflags	@""
	.align	4
.nv.constant0._Z12setup_kernelP17curandStateXORWOWm:
	.zero		912


//--------------------- SYMBOLS --------------------------

	.type		.nv.reservedSmem.offset0,@object
	.size		.nv.reservedSmem.offset0,0x4
	.type		vprintf,@function
